// auto-generated by cutlass_sweep.gemm — config: {"arch": "sm_100", "cluster_m": 2, "cluster_n": 1, "dtype": "fp16", "dtype_b": "fp16", "layout": "nt", "stages": 0, "tile_k": 256, "tile_m": 256, "tile_n": 64}
#include "cutlass/cutlass.h"
#include "cutlass/gemm/collective/collective_builder.hpp"
#include "cutlass/gemm/device/gemm_universal_adapter.h"
#include "cutlass/gemm/kernel/gemm_universal.hpp"
#include "cutlass/epilogue/collective/collective_builder.hpp"

using ElemA = cutlass::half_t;
using ElemB = cutlass::half_t;
using ElemCD = cutlass::half_t;
using Acc  = float;
using TileShape    = cute::Shape<cute::_256, cute::_64, cute::_256>;
using ClusterShape = cute::Shape<cute::_2, cute::_1, cute::_1>;

using CollectiveEpilogue = typename cutlass::epilogue::collective::CollectiveBuilder<
    cutlass::arch::Sm100, cutlass::arch::OpClassTensorOp,
    TileShape, ClusterShape,
    cutlass::epilogue::collective::EpilogueTileAuto,
    Acc, Acc,
    ElemCD, cutlass::layout::RowMajor, 128 / cutlass::sizeof_bits<ElemCD>::value,
    ElemCD, cutlass::layout::RowMajor, 128 / cutlass::sizeof_bits<ElemCD>::value,
    cutlass::epilogue::collective::EpilogueScheduleAuto
  >::CollectiveOp;

using CollectiveMainloop = typename cutlass::gemm::collective::CollectiveBuilder<
    cutlass::arch::Sm100, cutlass::arch::OpClassTensorOp,
    ElemA, cutlass::layout::RowMajor, 128 / cutlass::sizeof_bits<ElemA>::value,
    ElemB, cutlass::layout::ColumnMajor, 128 / cutlass::sizeof_bits<ElemB>::value,
    Acc,
    TileShape, ClusterShape,
    cutlass::gemm::collective::StageCountAutoCarveout<static_cast<int>(sizeof(typename CollectiveEpilogue::SharedStorage))>,
    cutlass::gemm::collective::KernelScheduleAuto
  >::CollectiveOp;

using GemmKernel = cutlass::gemm::kernel::GemmUniversal<
    cute::Shape<int,int,int,int>,
    CollectiveMainloop,
    CollectiveEpilogue
>;
using Gemm = cutlass::gemm::device::GemmUniversalAdapter<GemmKernel>;

// Force the device kernel symbol into the cubin without needing a host main.
auto* _anchor = &cutlass::device_kernel<GemmKernel>;


// ===== COMPILED SASS (sm_100a) =====

	.target	sm_100a

	.elftype	@"ET_EXEC"


//--------------------- .note.nv.tkinfo           --------------------------
	.section	.note.nv.tkinfo,"",@"SHT_NOTE"
	.sectionflags	@"SHF_NOTE_NV_TKINFO"
	.tkinfo
        /*0018*/ 	.word	0x00000002
        /*0030*/ 	.string	""
        /*0030*/ 	.string	"ptxas"
        /*0030*/ 	.string	"Cuda compilation tools, release 13.0, V13.0.88"
        /*0030*/ 	.string	"Build cuda_13.0.r13.0/compiler.36424714_0"
        /*0030*/ 	.string	"-arch sm_100a -m 64 "



//--------------------- .note.nv.cuinfo           --------------------------
	.section	.note.nv.cuinfo,"",@"SHT_NOTE"
	.sectionflags	@"SHF_NOTE_NV_CUINFO"
        /*0018*/ 	.short	0x0002
        /*001a*/ 	.short	0x0064
        /*001c*/ 	.short	0x0082
	.zero		2


//--------------------- .nv.info                  --------------------------
	.section	.nv.info,"",@"SHT_CUDA_INFO"
	.align	4


	//----- nvinfo : EIATTR_REGCOUNT
	.align		4
        /*0000*/ 	.byte	0x04, 0x2f
        /*0002*/ 	.short	(.L_19 - .L_18)
	.align		4
.L_18:
        /*0004*/ 	.word	index@(_ZN7cutlass13device_kernelINS_4gemm6kernel13GemmUniversalIN4cute5tupleIJiiiiEEENS1_10collective13CollectiveMmaINS1_35MainloopSm100TmaUmmaWarpSpecializedILi2ELi2ELi4ENS5_IJNS4_1CILi2EEENSA_ILi1EEESC_EEEEENS5_IJNSA_ILi256EEENSA_ILi64EEESF_EEENS_6half_tENS5_IJlSC_lEEESI_SJ_NS4_8TiledMMAINS4_8MMA_AtomIJNS4_26SM100_MMA_F16BF16_2x1SM_SSISI_SI_fLi256ELi64ELNS4_4UMMA5MajorE0ELSO_0ELNSN_7ScaleInE0ELSP_0EEEEEENS4_6LayoutINS5_IJSC_SC_SC_EEENS5_IJNSA_ILi0EEESU_SU_EEEEENS5_IJNS4_10UnderscoreESX_SX_EEEEENS4_18SM100_TMA_2SM_LOADENS4_14ComposedLayoutINS4_7SwizzleILi3ELi4ELi3EEENS4_18smem_ptr_flag_bitsILi16EEENSS_INS5_IJNSA_ILi8EEESG_EEENS5_IJSG_SC_EEEEEEEvNS4_8identityES10_S1A_vS1B_EENS_8epilogue10collective18CollectiveEpilogueINS1D_23Sm100TmaWarpSpecializedILi3ELi2ELi32ELb1ELb0EEEJNS5_IJNSA_ILi128EEESG_SF_EEENS5_IJNSS_IS1I_SC_EENSS_INSA_ILi32EEESC_EEEEESI_SJ_SI_SJ_NS1D_6fusion15FusionCallbacksIS1H_NS1O_17LinearCombinationISI_fSI_fLNS_15FloatRoundStyleE2EEES1J_S1N_JEEENS4_5SM1004TMEM4LOAD26SM100_TMEM_LOAD_32dp32b32xENS4_13SM90_TMA_LOADENS11_INS12_ILi2ELi4ELi3EEES15_NSS_INS5_IJS16_S1L_EEENS5_IJS1L_SC_EEEEEEENS4_39AutoVectorizingCopyWithAssumedAlignmentILi128EEENS4_14SM90_TMA_STOREES23_S25_S25_EEEvvEEEEvNT_6ParamsE)
        /*0008*/ 	.word	0x00000072


	//----- nvinfo : EIATTR_FRAME_SIZE
	.align		4
.L_19:
        /*000c*/ 	.byte	0x04, 0x11
        /*000e*/ 	.short	(.L_21 - .L_20)
	.align		4
.L_20:
        /*0010*/ 	.word	index@($__internal_2_$__cuda_sm10x_tcgen05_guardrail_trap_unallocated_columns_being_dealloced)
        /*0014*/ 	.word	0x00000000


	//----- nvinfo : EIATTR_FRAME_SIZE
	.align		4
.L_21:
        /*0018*/ 	.byte	0x04, 0x11
        /*001a*/ 	.short	(.L_23 - .L_22)
	.align		4
.L_22:
        /*001c*/ 	.word	index@($__internal_1_$__cuda_sm10x_tcgen05_guardrail_trap_phase_invalid_during_alloc)
        /*0020*/ 	.word	0x00000000


	//----- nvinfo : EIATTR_FRAME_SIZE
	.align		4
.L_23:
        /*0024*/ 	.byte	0x04, 0x11
        /*0026*/ 	.short	(.L_25 - .L_24)
	.align		4
.L_24:
        /*0028*/ 	.word	index@($__internal_0_$__cuda_sm10x_tcgen05_guardrail_trap_col_being_dealloced_not_returned_by_alloc)
        /*002c*/ 	.word	0x00000000


	//----- nvinfo : EIATTR_FRAME_SIZE
	.align		4
.L_25:
        /*0030*/ 	.byte	0x04, 0x11
        /*0032*/ 	.short	(.L_27 - .L_26)
	.align		4
.L_26:
        /*0034*/ 	.word	index@(_ZN7cutlass13device_kernelINS_4gemm6kernel13GemmUniversalIN4cute5tupleIJiiiiEEENS1_10collective13CollectiveMmaINS1_35MainloopSm100TmaUmmaWarpSpecializedILi2ELi2ELi4ENS5_IJNS4_1CILi2EEENSA_ILi1EEESC_EEEEENS5_IJNSA_ILi256EEENSA_ILi64EEESF_EEENS_6half_tENS5_IJlSC_lEEESI_SJ_NS4_8TiledMMAINS4_8MMA_AtomIJNS4_26SM100_MMA_F16BF16_2x1SM_SSISI_SI_fLi256ELi64ELNS4_4UMMA5MajorE0ELSO_0ELNSN_7ScaleInE0ELSP_0EEEEEENS4_6LayoutINS5_IJSC_SC_SC_EEENS5_IJNSA_ILi0EEESU_SU_EEEEENS5_IJNS4_10UnderscoreESX_SX_EEEEENS4_18SM100_TMA_2SM_LOADENS4_14ComposedLayoutINS4_7SwizzleILi3ELi4ELi3EEENS4_18smem_ptr_flag_bitsILi16EEENSS_INS5_IJNSA_ILi8EEESG_EEENS5_IJSG_SC_EEEEEEEvNS4_8identityES10_S1A_vS1B_EENS_8epilogue10collective18CollectiveEpilogueINS1D_23Sm100TmaWarpSpecializedILi3ELi2ELi32ELb1ELb0EEEJNS5_IJNSA_ILi128EEESG_SF_EEENS5_IJNSS_IS1I_SC_EENSS_INSA_ILi32EEESC_EEEEESI_SJ_SI_SJ_NS1D_6fusion15FusionCallbacksIS1H_NS1O_17LinearCombinationISI_fSI_fLNS_15FloatRoundStyleE2EEES1J_S1N_JEEENS4_5SM1004TMEM4LOAD26SM100_TMEM_LOAD_32dp32b32xENS4_13SM90_TMA_LOADENS11_INS12_ILi2ELi4ELi3EEES15_NSS_INS5_IJS16_S1L_EEENS5_IJS1L_SC_EEEEEEENS4_39AutoVectorizingCopyWithAssumedAlignmentILi128EEENS4_14SM90_TMA_STOREES23_S25_S25_EEEvvEEEEvNT_6ParamsE)
        /*0038*/ 	.word	0x00000000


	//----- nvinfo : EIATTR_MIN_STACK_SIZE
	.align		4
.L_27:
        /*003c*/ 	.byte	0x04, 0x12
        /*003e*/ 	.short	(.L_29 - .L_28)
	.align		4
.L_28:
        /*0040*/ 	.word	index@(_ZN7cutlass13device_kernelINS_4gemm6kernel13GemmUniversalIN4cute5tupleIJiiiiEEENS1_10collective13CollectiveMmaINS1_35MainloopSm100TmaUmmaWarpSpecializedILi2ELi2ELi4ENS5_IJNS4_1CILi2EEENSA_ILi1EEESC_EEEEENS5_IJNSA_ILi256EEENSA_ILi64EEESF_EEENS_6half_tENS5_IJlSC_lEEESI_SJ_NS4_8TiledMMAINS4_8MMA_AtomIJNS4_26SM100_MMA_F16BF16_2x1SM_SSISI_SI_fLi256ELi64ELNS4_4UMMA5MajorE0ELSO_0ELNSN_7ScaleInE0ELSP_0EEEEEENS4_6LayoutINS5_IJSC_SC_SC_EEENS5_IJNSA_ILi0EEESU_SU_EEEEENS5_IJNS4_10UnderscoreESX_SX_EEEEENS4_18SM100_TMA_2SM_LOADENS4_14ComposedLayoutINS4_7SwizzleILi3ELi4ELi3EEENS4_18smem_ptr_flag_bitsILi16EEENSS_INS5_IJNSA_ILi8EEESG_EEENS5_IJSG_SC_EEEEEEEvNS4_8identityES10_S1A_vS1B_EENS_8epilogue10collective18CollectiveEpilogueINS1D_23Sm100TmaWarpSpecializedILi3ELi2ELi32ELb1ELb0EEEJNS5_IJNSA_ILi128EEESG_SF_EEENS5_IJNSS_IS1I_SC_EENSS_INSA_ILi32EEESC_EEEEESI_SJ_SI_SJ_NS1D_6fusion15FusionCallbacksIS1H_NS1O_17LinearCombinationISI_fSI_fLNS_15FloatRoundStyleE2EEES1J_S1N_JEEENS4_5SM1004TMEM4LOAD26SM100_TMEM_LOAD_32dp32b32xENS4_13SM90_TMA_LOADENS11_INS12_ILi2ELi4ELi3EEES15_NSS_INS5_IJS16_S1L_EEENS5_IJS1L_SC_EEEEEEENS4_39AutoVectorizingCopyWithAssumedAlignmentILi128EEENS4_14SM90_TMA_STOREES23_S25_S25_EEEvvEEEEvNT_6ParamsE)
        /*0044*/ 	.word	0x00000000
.L_29:


//--------------------- .nv.compat                --------------------------
	.section	.nv.compat,"",@"SHT_CUDA_COMPAT_INFO"
	.align	4
        /*0000*/ 	.byte	0x02, 0x09, 0x01, 0x00, 0x02, 0x02, 0x02, 0x00, 0x02, 0x05, 0x05, 0x00, 0x03, 0x07, 0x01, 0x01
        /*0010*/ 	.byte	0x02, 0x03, 0x01, 0x00, 0x02, 0x06, 0x01, 0x00, 0x04, 0x0b, 0x08, 0x00, 0x09, 0x00, 0x00, 0x00
        /*0020*/ 	.byte	0x00, 0x00, 0x00, 0x00


//--------------------- .nv.info._ZN7cutlass13device_kernelINS_4gemm6kernel13GemmUniversalIN4cute5tupleIJiiiiEEENS1_10collective13CollectiveMmaINS1_35MainloopSm100TmaUmmaWarpSpecializedILi2ELi2ELi4ENS5_IJNS4_1CILi2EEENSA_ILi1EEESC_EEEEENS5_IJNSA_ILi256EEENSA_ILi64EEESF_EEENS_6half_tENS5_IJlSC_lEEESI_SJ_NS4_8TiledMMAINS4_8MMA_AtomIJNS4_26SM100_MMA_F16BF16_2x1SM_SSISI_SI_fLi256ELi64ELNS4_4UMMA5MajorE0ELSO_0ELNSN_7ScaleInE0ELSP_0EEEEEENS4_6LayoutINS5_IJSC_SC_SC_EEENS5_IJNSA_ILi0EEESU_SU_EEEEENS5_IJNS4_10UnderscoreESX_SX_EEEEENS4_18SM100_TMA_2SM_LOADENS4_14ComposedLayoutINS4_7SwizzleILi3ELi4ELi3EEENS4_18smem_ptr_flag_bitsILi16EEENSS_INS5_IJNSA_ILi8EEESG_EEENS5_IJSG_SC_EEEEEEEvNS4_8identityES10_S1A_vS1B_EENS_8epilogue10collective18CollectiveEpilogueINS1D_23Sm100TmaWarpSpecializedILi3ELi2ELi32ELb1ELb0EEEJNS5_IJNSA_ILi128EEESG_SF_EEENS5_IJNSS_IS1I_SC_EENSS_INSA_ILi32EEESC_EEEEESI_SJ_SI_SJ_NS1D_6fusion15FusionCallbacksIS1H_NS1O_17LinearCombinationISI_fSI_fLNS_15FloatRoundStyleE2EEES1J_S1N_JEEENS4_5SM1004TMEM4LOAD26SM100_TMEM_LOAD_32dp32b32xENS4_13SM90_TMA_LOADENS11_INS12_ILi2ELi4ELi3EEES15_NSS_INS5_IJS16_S1L_EEENS5_IJS1L_SC_EEEEEEENS4_39AutoVectorizingCopyWithAssumedAlignmentILi128EEENS4_14SM90_TMA_STOREES23_S25_S25_EEEvvEEEEvNT_6ParamsE --------------------------
	.section	.nv.info._ZN7cutlass13device_kernelINS_4gemm6kernel13GemmUniversalIN4cute5tupleIJiiiiEEENS1_10collective13CollectiveMmaINS1_35MainloopSm100TmaUmmaWarpSpecializedILi2ELi2ELi4ENS5_IJNS4_1CILi2EEENSA_ILi1EEESC_EEEEENS5_IJNSA_ILi256EEENSA_ILi64EEESF_EEENS_6half_tENS5_IJlSC_lEEESI_SJ_NS4_8TiledMMAINS4_8MMA_AtomIJNS4_26SM100_MMA_F16BF16_2x1SM_SSISI_SI_fLi256ELi64ELNS4_4UMMA5MajorE0ELSO_0ELNSN_7ScaleInE0ELSP_0EEEEEENS4_6LayoutINS5_IJSC_SC_SC_EEENS5_IJNSA_ILi0EEESU_SU_EEEEENS5_IJNS4_10UnderscoreESX_SX_EEEEENS4_18SM100_TMA_2SM_LOADENS4_14ComposedLayoutINS4_7SwizzleILi3ELi4ELi3EEENS4_18smem_ptr_flag_bitsILi16EEENSS_INS5_IJNSA_ILi8EEESG_EEENS5_IJSG_SC_EEEEEEEvNS4_8identityES10_S1A_vS1B_EENS_8epilogue10collective18CollectiveEpilogueINS1D_23Sm100TmaWarpSpecializedILi3ELi2ELi32ELb1ELb0EEEJNS5_IJNSA_ILi128EEESG_SF_EEENS5_IJNSS_IS1I_SC_EENSS_INSA_ILi32EEESC_EEEEESI_SJ_SI_SJ_NS1D_6fusion15FusionCallbacksIS1H_NS1O_17LinearCombinationISI_fSI_fLNS_15FloatRoundStyleE2EEES1J_S1N_JEEENS4_5SM1004TMEM4LOAD26SM100_TMEM_LOAD_32dp32b32xENS4_13SM90_TMA_LOADENS11_INS12_ILi2ELi4ELi3EEES15_NSS_INS5_IJS16_S1L_EEENS5_IJS1L_SC_EEEEEEENS4_39AutoVectorizingCopyWithAssumedAlignmentILi128EEENS4_14SM90_TMA_STOREES23_S25_S25_EEEvvEEEEvNT_6ParamsE,"",@"SHT_CUDA_INFO"
	.sectionflags	@""
	.align	4


	//----- nvinfo : EIATTR_CUDA_API_VERSION
	.align		4
        /*0000*/ 	.byte	0x04, 0x37
        /*0002*/ 	.short	(.L_31 - .L_30)
.L_30:
        /*0004*/ 	.word	0x00000082


	//----- nvinfo : EIATTR_KPARAM_INFO
	.align		4
.L_31:
        /*0008*/ 	.byte	0x04, 0x17
        /*000a*/ 	.short	(.L_33 - .L_32)
.L_32:
        /*000c*/ 	.word	0x00000000
        /*0010*/ 	.short	0x0000
        /*0012*/ 	.short	0x0000
        /*0014*/ 	.byte	0x00, 0xf0, 0x01, 0x20


	//----- nvinfo : EIATTR_AT_ENTRY_FRAGMENTS
	.align		4
.L_33:
        /*0018*/ 	.byte	0x04, 0x4f
        /*001a*/ 	.short	(.L_35 - .L_34)


	//   ....[0]....
.L_34:
        /*001c*/ 	.word	0x00000007


	//----- nvinfo : EIATTR_RESERVED_SMEM_USED
	.align		4
.L_35:
        /*0020*/ 	.byte	0x01, 0x41
	.zero		2


	//----- nvinfo : EIATTR_SPARSE_MMA_MASK
	.align		4
        /*0024*/ 	.byte	0x03, 0x50
        /*0026*/ 	.short	0x0000


	//----- nvinfo : EIATTR_TCGEN05_2CTA_USED
	.align		4
        /*0028*/ 	.byte	0x01, 0x52
	.zero		2


	//----- nvinfo : EIATTR_MAXREG_COUNT
	.align		4
        /*002c*/ 	.byte	0x03, 0x1b
        /*002e*/ 	.short	0x00ff


	//----- nvinfo : EIATTR_NUM_BARRIERS
	.align		4
        /*0030*/ 	.byte	0x02, 0x4c
        /*0032*/ 	.byte	0x07
	.zero		1


	//----- nvinfo : EIATTR_EXTERNS
	.align		4
        /*0034*/ 	.byte	0x04, 0x0f
        /*0036*/ 	.short	(.L_37 - .L_36)


	//   ....[0]....
	.align		4
.L_36:
        /*0038*/ 	.word	index@(__assertfail)


	//----- nvinfo : EIATTR_MERCURY_ISA_VERSION
	.align		4
.L_37:
        /*003c*/ 	.byte	0x03, 0x5f
        /*003e*/ 	.short	0x0101


	//----- nvinfo : EIATTR_INT_WARP_WIDE_INSTR_OFFSETS
	.align		4
        /*0040*/ 	.byte	0x04, 0x31
        /*0042*/ 	.short	(.L_39 - .L_38)


	//   ....[0]....
.L_38:
        /*0044*/ 	.word	0x00000ce0


	//   ....[1]....
        /*0048*/ 	.word	0x00000d80


	//   ....[2]....
        /*004c*/ 	.word	0x00002580


	//   ....[3]....
        /*0050*/ 	.word	0x00004910


	//   ....[4]....
        /*0054*/ 	.word	0x00004940


	//   ....[5]....
        /*0058*/ 	.word	0x00004960


	//   ....[6]....
        /*005c*/ 	.word	0x00005270


	//   ....[7]....
        /*0060*/ 	.word	0x00005310


	//   ....[8]....
        /*0064*/ 	.word	0x00005550


	//   ....[9]....
        /*0068*/ 	.word	0x00005610


	//----- nvinfo : EIATTR_COOP_GROUP_MASK_REGIDS
	.align		4
.L_39:
        /*006c*/ 	.byte	0x04, 0x29
        /*006e*/ 	.short	(.L_41 - .L_40)


	//   ....[0]....
.L_40:
        /*0070*/ 	.word	0xffffffff


	//   ....[1]....
        /*0074*/ 	.word	0xffffffff


	//   ....[2]....
        /*0078*/ 	.word	0xffffffff


	//   ....[3]....
        /*007c*/ 	.word	0xffffffff


	//   ....[4]....
        /*0080*/ 	.word	0xffffffff


	//   ....[5]....
        /*0084*/ 	.word	0xffffffff


	//   ....[6]....
        /*0088*/ 	.word	0xffffffff


	//   ....[7]....
        /*008c*/ 	.word	0xffffffff


	//   ....[8]....
        /*0090*/ 	.word	0xffffffff


	//   ....[9]....
        /*0094*/ 	.word	0xffffffff


	//   ....[10]....
        /*0098*/ 	.word	0xffffffff


	//   ....[11]....
        /*009c*/ 	.word	0xffffffff


	//   ....[12]....
        /*00a0*/ 	.word	0xffffffff


	//   ....[13]....
        /*00a4*/ 	.word	0xffffffff


	//----- nvinfo : EIATTR_COOP_GROUP_INSTR_OFFSETS
	.align		4
.L_41:
        /*00a8*/ 	.byte	0x04, 0x28
        /*00aa*/ 	.short	(.L_43 - .L_42)


	//   ....[0]....
.L_42:
        /*00ac*/ 	.word	0x000000e0


	//   ....[1]....
        /*00b0*/ 	.word	0x00000520


	//   ....[2]....
        /*00b4*/ 	.word	0x00000670


	//   ....[3]....
        /*00b8*/ 	.word	0x000007e0


	//   ....[4]....
        /*00bc*/ 	.word	0x000008d0


	//   ....[5]....
        /*00c0*/ 	.word	0x00000a30


	//   ....[6]....
        /*00c4*/ 	.word	0x00000bc0


	//   ....[7]....
        /*00c8*/ 	.word	0x00000e00


	//   ....[8]....
        /*00cc*/ 	.word	0x00002460


	//   ....[9]....
        /*00d0*/ 	.word	0x00003120


	//   ....[10]....
        /*00d4*/ 	.word	0x00003630


	//   ....[11]....
        /*00d8*/ 	.word	0x000038d0


	//   ....[12]....
        /*00dc*/ 	.word	0x00004800


	//   ....[13]....
        /*00e0*/ 	.word	0x00004a20


	//----- nvinfo : EIATTR_VRC_CTA_INIT_COUNT
	.align		4
.L_43:
        /*00e4*/ 	.byte	0x02, 0x4a
        /*00e6*/ 	.byte	0x80
	.zero		1


	//----- nvinfo : EIATTR_SYSCALL_OFFSETS
	.align		4
        /*00e8*/ 	.byte	0x04, 0x46
        /*00ea*/ 	.short	(.L_45 - .L_44)


	//   ....[0]....
.L_44:
        /*00ec*/ 	.word	0x00006240


	//   ....[1]....
        /*00f0*/ 	.word	0x00006330


	//   ....[2]....
        /*00f4*/ 	.word	0x00006b70


	//   ....[3]....
        /*00f8*/ 	.word	0x00007820


	//----- nvinfo : EIATTR_MBARRIER_INSTR_OFFSETS
	.align		4
.L_45:
        /*00fc*/ 	.byte	0x04, 0x39
        /*00fe*/ 	.short	(.L_47 - .L_46)


	//   ....[0]....
.L_46:
        /*0100*/ 	.word	0x00000620
        /*0104*/ 	.word	0x000000ff
        /*0108*/ 	.word	0x00000000
        /*010c*/ 	.short	0x0100
        /*010e*/ 	.byte	0x04
	.zero		1


	//   ....[1]....
        /*0110*/ 	.word	0x00000630
        /*0114*/ 	.word	0x000000ff
        /*0118*/ 	.word	0x00000010
        /*011c*/ 	.short	0x0100
        /*011e*/ 	.byte	0x04
	.zero		1


	//   ....[2]....
        /*0120*/ 	.word	0x00000640
        /*0124*/ 	.word	0x000000ff
        /*0128*/ 	.word	0x00000008
        /*012c*/ 	.short	0x0100
        /*012e*/ 	.byte	0x04
	.zero		1


	//   ....[3]....
        /*0130*/ 	.word	0x00000650
        /*0134*/ 	.word	0x000000ff
        /*0138*/ 	.word	0x00000018
        /*013c*/ 	.short	0x0100
        /*013e*/ 	.byte	0x04
	.zero		1


	//   ....[4]....
        /*0140*/ 	.word	0x00000770
        /*0144*/ 	.word	0x000000ff
        /*0148*/ 	.word	0x00000020
        /*014c*/ 	.short	0x0100
        /*014e*/ 	.byte	0x04
	.zero		1


	//   ....[5]....
        /*0150*/ 	.word	0x00000780
        /*0154*/ 	.word	0x000000ff
        /*0158*/ 	.word	0x00000038
        /*015c*/ 	.short	0x0100
        /*015e*/ 	.byte	0x04
	.zero		1


	//   ....[6]....
        /*0160*/ 	.word	0x00000790
        /*0164*/ 	.word	0x000000ff
        /*0168*/ 	.word	0x00000028
        /*016c*/ 	.short	0x0100
        /*016e*/ 	.byte	0x04
	.zero		1


	//   ....[7]....
        /*0170*/ 	.word	0x000007a0
        /*0174*/ 	.word	0x000000ff
        /*0178*/ 	.word	0x00000040
        /*017c*/ 	.short	0x0100
        /*017e*/ 	.byte	0x04
	.zero		1


	//   ....[8]....
        /*0180*/ 	.word	0x000007b0
        /*0184*/ 	.word	0x000000ff
        /*0188*/ 	.word	0x00000030
        /*018c*/ 	.short	0x0100
        /*018e*/ 	.byte	0x04
	.zero		1


	//   ....[9]....
        /*0190*/ 	.word	0x000007c0
        /*0194*/ 	.word	0x000000ff
        /*0198*/ 	.word	0x00000048
        /*019c*/ 	.short	0x0100
        /*019e*/ 	.byte	0x04
	.zero		1


	//   ....[10]....
        /*01a0*/ 	.word	0x000008a0
        /*01a4*/ 	.word	0x000000ff
        /*01a8*/ 	.word	0x00000050
        /*01ac*/ 	.short	0x0100
        /*01ae*/ 	.byte	0x06
	.zero		1


	//   ....[11]....
        /*01b0*/ 	.word	0x000008b0
        /*01b4*/ 	.word	0x000000ff
        /*01b8*/ 	.word	0x00000058
        /*01bc*/ 	.short	0x0100
        /*01be*/ 	.byte	0x06
	.zero		1


	//   ....[12]....
        /*01c0*/ 	.word	0x000009e0
        /*01c4*/ 	.word	0x000000ff
        /*01c8*/ 	.word	0x00000060
        /*01cc*/ 	.short	0x0100
        /*01ce*/ 	.byte	0x06
	.zero		1


	//   ....[13]....
        /*01d0*/ 	.word	0x000009f0
        /*01d4*/ 	.word	0x000000ff
        /*01d8*/ 	.word	0x00000070
        /*01dc*/ 	.short	0x0100
        /*01de*/ 	.byte	0x06
	.zero		1


	//   ....[14]....
        /*01e0*/ 	.word	0x00000a00
        /*01e4*/ 	.word	0x000000ff
        /*01e8*/ 	.word	0x00000068
        /*01ec*/ 	.short	0x0100
        /*01ee*/ 	.byte	0x06
	.zero		1


	//   ....[15]....
        /*01f0*/ 	.word	0x00000a10
        /*01f4*/ 	.word	0x000000ff
        /*01f8*/ 	.word	0x00000078
        /*01fc*/ 	.short	0x0100
        /*01fe*/ 	.byte	0x06
	.zero		1


	//   ....[16]....
        /*0200*/ 	.word	0x00000b30
        /*0204*/ 	.word	0x000000ff
        /*0208*/ 	.word	0x00000080
        /*020c*/ 	.short	0x0100
        /*020e*/ 	.byte	0x04
	.zero		1


	//   ....[17]....
        /*0210*/ 	.word	0x00000b40
        /*0214*/ 	.word	0x000000ff
        /*0218*/ 	.word	0x000000a0
        /*021c*/ 	.short	0x0100
        /*021e*/ 	.byte	0x04
	.zero		1


	//   ....[18]....
        /*0220*/ 	.word	0x00000b50
        /*0224*/ 	.word	0x000000ff
        /*0228*/ 	.word	0x00000088
        /*022c*/ 	.short	0x0100
        /*022e*/ 	.byte	0x04
	.zero		1


	//   ....[19]....
        /*0230*/ 	.word	0x00000b60
        /*0234*/ 	.word	0x000000ff
        /*0238*/ 	.word	0x000000a8
        /*023c*/ 	.short	0x0100
        /*023e*/ 	.byte	0x04
	.zero		1


	//   ....[20]....
        /*0240*/ 	.word	0x00000b70
        /*0244*/ 	.word	0x000000ff
        /*0248*/ 	.word	0x00000090
        /*024c*/ 	.short	0x0100
        /*024e*/ 	.byte	0x04
	.zero		1


	//   ....[21]....
        /*0250*/ 	.word	0x00000b80
        /*0254*/ 	.word	0x000000ff
        /*0258*/ 	.word	0x000000b0
        /*025c*/ 	.short	0x0100
        /*025e*/ 	.byte	0x04
	.zero		1


	//   ....[22]....
        /*0260*/ 	.word	0x00000b90
        /*0264*/ 	.word	0x000000ff
        /*0268*/ 	.word	0x00000098
        /*026c*/ 	.short	0x0100
        /*026e*/ 	.byte	0x04
	.zero		1


	//   ....[23]....
        /*0270*/ 	.word	0x00000ba0
        /*0274*/ 	.word	0x000000ff
        /*0278*/ 	.word	0x000000b8
        /*027c*/ 	.short	0x0100
        /*027e*/ 	.byte	0x04
	.zero		1


	//   ....[24]....
        /*0280*/ 	.word	0x00000c90
        /*0284*/ 	.word	0x000000ff
        /*0288*/ 	.word	0x000000c0
        /*028c*/ 	.short	0x0100
        /*028e*/ 	.byte	0x04
	.zero		1


	//   ....[25]....
        /*0290*/ 	.word	0x00000ca0
        /*0294*/ 	.word	0x000000ff
        /*0298*/ 	.word	0x000000d0
        /*029c*/ 	.short	0x0100
        /*029e*/ 	.byte	0x04
	.zero		1


	//   ....[26]....
        /*02a0*/ 	.word	0x00000cb0
        /*02a4*/ 	.word	0x000000ff
        /*02a8*/ 	.word	0x000000c8
        /*02ac*/ 	.short	0x0100
        /*02ae*/ 	.byte	0x04
	.zero		1


	//   ....[27]....
        /*02b0*/ 	.word	0x00000cc0
        /*02b4*/ 	.word	0x000000ff
        /*02b8*/ 	.word	0x000000d8
        /*02bc*/ 	.short	0x0100
        /*02be*/ 	.byte	0x04
	.zero		1


	//   ....[28]....
        /*02c0*/ 	.word	0x00000db0
        /*02c4*/ 	.word	0x000000ff
        /*02c8*/ 	.word	0x000000e0
        /*02cc*/ 	.short	0x0100
        /*02ce*/ 	.byte	0x06
	.zero		1


	//   ....[29]....
        /*02d0*/ 	.word	0x000017c0
        /*02d4*/ 	.word	0x00000002
        /*02d8*/ 	.word	0x000000d0
        /*02dc*/ 	.short	0x010a
        /*02de*/ 	.byte	0xff
	.zero		1


	//   ....[30]....
        /*02e0*/ 	.word	0x000017f0
        /*02e4*/ 	.word	0x00000002
        /*02e8*/ 	.word	0x000000c0
        /*02ec*/ 	.short	0x0101
        /*02ee*/ 	.byte	0xff
	.zero		1


	//   ....[31]....
        /*02f0*/ 	.word	0x000018d0
        /*02f4*/ 	.word	0x000000ff
        /*02f8*/ 	.word	0x00000010
        /*02fc*/ 	.short	0x010a
        /*02fe*/ 	.byte	0x04
	.zero		1


	//   ....[32]....
        /*0300*/ 	.word	0x000019c0
        /*0304*/ 	.word	0x000000ff
        /*0308*/ 	.word	0x00000010
        /*030c*/ 	.short	0x010a
        /*030e*/ 	.byte	0x07
	.zero		1


	//   ....[33]....
        /*0310*/ 	.word	0x00001b20
        /*0314*/ 	.word	0x000000ff
        /*0318*/ 	.word	0x00000010
        /*031c*/ 	.short	0x010a
        /*031e*/ 	.byte	0x04
	.zero		1


	//   ....[34]....
        /*0320*/ 	.word	0x00001ed0
        /*0324*/ 	.word	0x000000ff
        /*0328*/ 	.word	0x00000058
        /*032c*/ 	.short	0x0101
        /*032e*/ 	.byte	0x15
	.zero		1


	//   ....[35]....
        /*0330*/ 	.word	0x00001ef0
        /*0334*/ 	.word	0x000000ff
        /*0338*/ 	.word	0x00000010
        /*033c*/ 	.short	0x010a
        /*033e*/ 	.byte	0x04
	.zero		1


	//   ....[36]....
        /*0340*/ 	.word	0x00001f70
        /*0344*/ 	.word	0x000000ff
        /*0348*/ 	.word	0x00000010
        /*034c*/ 	.short	0x010a
        /*034e*/ 	.byte	0x07
	.zero		1


	//   ....[37]....
        /*0350*/ 	.word	0x000020b0
        /*0354*/ 	.word	0x000000ff
        /*0358*/ 	.word	0x00000010
        /*035c*/ 	.short	0x010a
        /*035e*/ 	.byte	0x04
	.zero		1


	//   ....[38]....
        /*0360*/ 	.word	0x00002490
        /*0364*/ 	.word	0x00000002
        /*0368*/ 	.word	0x00000060
        /*036c*/ 	.short	0x010a
        /*036e*/ 	.byte	0xff
	.zero		1


	//   ....[39]....
        /*0370*/ 	.word	0x00002550
        /*0374*/ 	.word	0x00000002
        /*0378*/ 	.word	0x00000000
        /*037c*/ 	.short	0x0101
        /*037e*/ 	.byte	0xff
	.zero		1


	//   ....[40]....
        /*0380*/ 	.word	0x00002ab0
        /*0384*/ 	.word	0x000000ff
        /*0388*/ 	.word	0x00000000
        /*038c*/ 	.short	0x010a
        /*038e*/ 	.byte	0x04
	.zero		1


	//   ....[41]....
        /*0390*/ 	.word	0x00002b50
        /*0394*/ 	.word	0x00000000
        /*0398*/ 	.word	0x00000000
        /*039c*/ 	.short	0x010a
        /*039e*/ 	.byte	0xff
	.zero		1


	//   ....[42]....
        /*03a0*/ 	.word	0x00002c80
        /*03a4*/ 	.word	0x00000000
        /*03a8*/ 	.word	0x000000c0
        /*03ac*/ 	.short	0x010a
        /*03ae*/ 	.byte	0xff
	.zero		1


	//   ....[43]....
        /*03b0*/ 	.word	0x00002cf0
        /*03b4*/ 	.word	0x00000000
        /*03b8*/ 	.word	0x00000000
        /*03bc*/ 	.short	0x0101
        /*03be*/ 	.byte	0xff
	.zero		1


	//   ....[44]....
        /*03c0*/ 	.word	0x00002d10
        /*03c4*/ 	.word	0x000000ff
        /*03c8*/ 	.word	0x00000070
        /*03cc*/ 	.short	0x010a
        /*03ce*/ 	.byte	0x04
	.zero		1


	//   ....[45]....
        /*03d0*/ 	.word	0x00002e30
        /*03d4*/ 	.word	0x00000000
        /*03d8*/ 	.word	0x00000060
        /*03dc*/ 	.short	0x010a
        /*03de*/ 	.byte	0xff
	.zero		1


	//   ....[46]....
        /*03e0*/ 	.word	0x00002f30
        /*03e4*/ 	.word	0x00000000
        /*03e8*/ 	.word	0x00000000
        /*03ec*/ 	.short	0x0101
        /*03ee*/ 	.byte	0xff
	.zero		1


	//   ....[47]....
        /*03f0*/ 	.word	0x00002fc0
        /*03f4*/ 	.word	0x000000ff
        /*03f8*/ 	.word	0x00000070
        /*03fc*/ 	.short	0x0106
        /*03fe*/ 	.byte	0x04
	.zero		1


	//   ....[48]....
        /*0400*/ 	.word	0x00002fe0
        /*0404*/ 	.word	0x000000ff
        /*0408*/ 	.word	0x00000070
        /*040c*/ 	.short	0x010a
        /*040e*/ 	.byte	0x04
	.zero		1


	//   ....[49]....
        /*0410*/ 	.word	0x00003070
        /*0414*/ 	.word	0x000000ff
        /*0418*/ 	.word	0x00000070
        /*041c*/ 	.short	0x0106
        /*041e*/ 	.byte	0x07
	.zero		1


	//   ....[50]....
        /*0420*/ 	.word	0x000030b0
        /*0424*/ 	.word	0x00000000
        /*0428*/ 	.word	0x00000070
        /*042c*/ 	.short	0x010a
        /*042e*/ 	.byte	0xff
	.zero		1


	//   ....[51]....
        /*0430*/ 	.word	0x00003310
        /*0434*/ 	.word	0x000000ff
        /*0438*/ 	.word	0x00000008
        /*043c*/ 	.short	0x010a
        /*043e*/ 	.byte	0x05
	.zero		1


	//   ....[52]....
        /*0440*/ 	.word	0x00003330
        /*0444*/ 	.word	0x000000ff
        /*0448*/ 	.word	0x00000008
        /*044c*/ 	.short	0x010a
        /*044e*/ 	.byte	0x05
	.zero		1


	//   ....[53]....
        /*0450*/ 	.word	0x000034d0
        /*0454*/ 	.word	0x000000ff
        /*0458*/ 	.word	0x00000008
        /*045c*/ 	.short	0x010a
        /*045e*/ 	.byte	0x05
	.zero		1


	//   ....[54]....
        /*0460*/ 	.word	0x000034f0
        /*0464*/ 	.word	0x000000ff
        /*0468*/ 	.word	0x00000008
        /*046c*/ 	.short	0x010a
        /*046e*/ 	.byte	0x05
	.zero		1


	//   ....[55]....
        /*0470*/ 	.word	0x000035c0
        /*0474*/ 	.word	0x000000ff
        /*0478*/ 	.word	0x00000000
        /*047c*/ 	.short	0x0101
        /*047e*/ 	.byte	0x04
	.zero		1


	//   ....[56]....
        /*0480*/ 	.word	0x00003980
        /*0484*/ 	.word	0x00000000
        /*0488*/ 	.word	0x00000060
        /*048c*/ 	.short	0x010a
        /*048e*/ 	.byte	0xff
	.zero		1


	//   ....[57]....
        /*0490*/ 	.word	0x00003a40
        /*0494*/ 	.word	0x00000000
        /*0498*/ 	.word	0x00000000
        /*049c*/ 	.short	0x0101
        /*049e*/ 	.byte	0xff
	.zero		1


	//   ....[58]....
        /*04a0*/ 	.word	0x00003b30
        /*04a4*/ 	.word	0x000000ff
        /*04a8*/ 	.word	0x00000000
        /*04ac*/ 	.short	0x010a
        /*04ae*/ 	.byte	0x04
	.zero		1


	//   ....[59]....
        /*04b0*/ 	.word	0x00003b40
        /*04b4*/ 	.word	0x000000ff
        /*04b8*/ 	.word	0x000000a0
        /*04bc*/ 	.short	0x010a
        /*04be*/ 	.byte	0x07
	.zero		1


	//   ....[60]....
        /*04c0*/ 	.word	0x00003c00
        /*04c4*/ 	.word	0x000000ff
        /*04c8*/ 	.word	0x00000000
        /*04cc*/ 	.short	0x010a
        /*04ce*/ 	.byte	0x05
	.zero		1


	//   ....[61]....
        /*04d0*/ 	.word	0x00003d50
        /*04d4*/ 	.word	0x000000ff
        /*04d8*/ 	.word	0x00000000
        /*04dc*/ 	.short	0x010a
        /*04de*/ 	.byte	0x07
	.zero		1


	//   ....[62]....
        /*04e0*/ 	.word	0x000044c0
        /*04e4*/ 	.word	0x000000ff
        /*04e8*/ 	.word	0x00000000
        /*04ec*/ 	.short	0x010a
        /*04ee*/ 	.byte	0x04
	.zero		1


	//   ....[63]....
        /*04f0*/ 	.word	0x00004560
        /*04f4*/ 	.word	0x000000ff
        /*04f8*/ 	.word	0x00000000
        /*04fc*/ 	.short	0x010a
        /*04fe*/ 	.byte	0x05
	.zero		1


	//   ....[64]....
        /*0500*/ 	.word	0x000045f0
        /*0504*/ 	.word	0x000000ff
        /*0508*/ 	.word	0x00000000
        /*050c*/ 	.short	0x010a
        /*050e*/ 	.byte	0x05
	.zero		1


	//   ....[65]....
        /*0510*/ 	.word	0x00004690
        /*0514*/ 	.word	0x00000000
        /*0518*/ 	.word	0x00000000
        /*051c*/ 	.short	0x010a
        /*051e*/ 	.byte	0xff
	.zero		1


	//   ....[66]....
        /*0520*/ 	.word	0x000046d0
        /*0524*/ 	.word	0x00000000
        /*0528*/ 	.word	0x00000000
        /*052c*/ 	.short	0x010a
        /*052e*/ 	.byte	0xff
	.zero		1


	//   ....[67]....
        /*0530*/ 	.word	0x00004750
        /*0534*/ 	.word	0x000000ff
        /*0538*/ 	.word	0x00000000
        /*053c*/ 	.short	0x0101
        /*053e*/ 	.byte	0x04
	.zero		1


	//   ....[68]....
        /*0540*/ 	.word	0x00004790
        /*0544*/ 	.word	0x000000ff
        /*0548*/ 	.word	0x000000e0
        /*054c*/ 	.short	0x010a
        /*054e*/ 	.byte	0x3e
	.zero		1


	//   ....[69]....
        /*0550*/ 	.word	0x000047f0
        /*0554*/ 	.word	0x000000ff
        /*0558*/ 	.word	0x00000000
        /*055c*/ 	.short	0x0101
        /*055e*/ 	.byte	0x04
	.zero		1


	//   ....[70]....
        /*0560*/ 	.word	0x00004c10
        /*0564*/ 	.word	0x00000000
        /*0568*/ 	.word	0x00000060
        /*056c*/ 	.short	0x010a
        /*056e*/ 	.byte	0xff
	.zero		1


	//   ....[71]....
        /*0570*/ 	.word	0x00004cd0
        /*0574*/ 	.word	0x00000000
        /*0578*/ 	.word	0x00000000
        /*057c*/ 	.short	0x0101
        /*057e*/ 	.byte	0xff
	.zero		1


	//   ....[72]....
        /*0580*/ 	.word	0x00004ff0
        /*0584*/ 	.word	0x000000ff
        /*0588*/ 	.word	0x00000058
        /*058c*/ 	.short	0x010a
        /*058e*/ 	.byte	0x0d
	.zero		1


	//   ....[73]....
        /*0590*/ 	.word	0x00005210
        /*0594*/ 	.word	0x000000ff
        /*0598*/ 	.word	0x00000038
        /*059c*/ 	.short	0x010a
        /*059e*/ 	.byte	0x04
	.zero		1


	//   ....[74]....
        /*05a0*/ 	.word	0x00005410
        /*05a4*/ 	.word	0x000000ff
        /*05a8*/ 	.word	0x00000020
        /*05ac*/ 	.short	0x010b
        /*05ae*/ 	.byte	0x04
	.zero		1


	//   ....[75]....
        /*05b0*/ 	.word	0x00005460
        /*05b4*/ 	.word	0x000000ff
        /*05b8*/ 	.word	0x00000000
        /*05bc*/ 	.short	0x0101
        /*05be*/ 	.byte	0x0e
	.zero		1


	//   ....[76]....
        /*05c0*/ 	.word	0x000054a0
        /*05c4*/ 	.word	0x000000ff
        /*05c8*/ 	.word	0x00000038
        /*05cc*/ 	.short	0x010a
        /*05ce*/ 	.byte	0x06
	.zero		1


	//   ....[77]....
        /*05d0*/ 	.word	0x000056e0
        /*05d4*/ 	.word	0x000000ff
        /*05d8*/ 	.word	0x00000020
        /*05dc*/ 	.short	0x010b
        /*05de*/ 	.byte	0x06
	.zero		1


	//   ....[78]....
        /*05e0*/ 	.word	0x000056f0
        /*05e4*/ 	.word	0x000000ff
        /*05e8*/ 	.word	0x00000000
        /*05ec*/ 	.short	0x0101
        /*05ee*/ 	.byte	0x04
	.zero		1


	//   ....[79]....
        /*05f0*/ 	.word	0x000057a0
        /*05f4*/ 	.word	0x000000ff
        /*05f8*/ 	.word	0x00000000
        /*05fc*/ 	.short	0x010a
        /*05fe*/ 	.byte	0x04
	.zero		1


	//   ....[80]....
        /*0600*/ 	.word	0x00005830
        /*0604*/ 	.word	0x000000ff
        /*0608*/ 	.word	0x00000000
        /*060c*/ 	.short	0x010a
        /*060e*/ 	.byte	0x05
	.zero		1


	//   ....[81]....
        /*0610*/ 	.word	0x000058d0
        /*0614*/ 	.word	0x00000000
        /*0618*/ 	.word	0x00000000
        /*061c*/ 	.short	0x010a
        /*061e*/ 	.byte	0xff
	.zero		1


	//   ....[82]....
        /*0620*/ 	.word	0x00005c10
        /*0624*/ 	.word	0x00000000
        /*0628*/ 	.word	0x00000060
        /*062c*/ 	.short	0x010a
        /*062e*/ 	.byte	0xff
	.zero		1


	//   ....[83]....
        /*0630*/ 	.word	0x00005d20
        /*0634*/ 	.word	0x00000000
        /*0638*/ 	.word	0x00000000
        /*063c*/ 	.short	0x0101
        /*063e*/ 	.byte	0xff
	.zero		1


	//   ....[84]....
        /*0640*/ 	.word	0x000067c0
        /*0644*/ 	.word	0x00000000
        /*0648*/ 	.word	0x00000020
        /*064c*/ 	.short	0x010a
        /*064e*/ 	.byte	0xff
	.zero		1


	//   ....[85]....
        /*0650*/ 	.word	0x00006830
        /*0654*/ 	.word	0x0000006a
        /*0658*/ 	.word	0x00000080
        /*065c*/ 	.short	0x010a
        /*065e*/ 	.byte	0xff
	.zero		1


	//   ....[86]....
        /*0660*/ 	.word	0x00006920
        /*0664*/ 	.word	0x00000000
        /*0668*/ 	.word	0x00000020
        /*066c*/ 	.short	0x010a
        /*066e*/ 	.byte	0xff
	.zero		1


	//   ....[87]....
        /*0670*/ 	.word	0x00006a50
        /*0674*/ 	.word	0x0000006a
        /*0678*/ 	.word	0x00000080
        /*067c*/ 	.short	0x010a
        /*067e*/ 	.byte	0xff
	.zero		1


	//   ....[88]....
        /*0680*/ 	.word	0x00007560
        /*0684*/ 	.word	0x00000000
        /*0688*/ 	.word	0x00000000
        /*068c*/ 	.short	0x0101
        /*068e*/ 	.byte	0xff
	.zero		1


	//   ....[89]....
        /*0690*/ 	.word	0x00007570
        /*0694*/ 	.word	0x00000002
        /*0698*/ 	.word	0x00000020
        /*069c*/ 	.short	0x010a
        /*069e*/ 	.byte	0xff
	.zero		1


	//   ....[90]....
        /*06a0*/ 	.word	0x00007640
        /*06a4*/ 	.word	0x00000002
        /*06a8*/ 	.word	0x00000020
        /*06ac*/ 	.short	0x010a
        /*06ae*/ 	.byte	0xff
	.zero		1


	//   ....[91]....
        /*06b0*/ 	.word	0x00007940
        /*06b4*/ 	.word	0x0000006a
        /*06b8*/ 	.word	0x00000000
        /*06bc*/ 	.short	0x0101
        /*06be*/ 	.byte	0xff
	.zero		1


	//   ....[92]....
        /*06c0*/ 	.word	0x000082d0
        /*06c4*/ 	.word	0x00000000
        /*06c8*/ 	.word	0x00000000
        /*06cc*/ 	.short	0x0101
        /*06ce*/ 	.byte	0xff
	.zero		1


	//   ....[93]....
        /*06d0*/ 	.word	0x00008540
        /*06d4*/ 	.word	0x000000ff
        /*06d8*/ 	.word	0x00000000
        /*06dc*/ 	.short	0x0101
        /*06de*/ 	.byte	0x04
	.zero		1


	//   ....[94]....
        /*06e0*/ 	.word	0x00008560
        /*06e4*/ 	.word	0x00000002
        /*06e8*/ 	.word	0x000000d0
        /*06ec*/ 	.short	0x010a
        /*06ee*/ 	.byte	0xff
	.zero		1


	//   ....[95]....
        /*06f0*/ 	.word	0x000085c0
        /*06f4*/ 	.word	0x00000002
        /*06f8*/ 	.word	0x00000010
        /*06fc*/ 	.short	0x010a
        /*06fe*/ 	.byte	0xff
	.zero		1


	//   ....[96]....
        /*0700*/ 	.word	0x00008620
        /*0704*/ 	.word	0x00000002
        /*0708*/ 	.word	0x00000010
        /*070c*/ 	.short	0x010a
        /*070e*/ 	.byte	0xff
	.zero		1


	//   ....[97]....
        /*0710*/ 	.word	0x00008670
        /*0714*/ 	.word	0x00000002
        /*0718*/ 	.word	0x00000060
        /*071c*/ 	.short	0x010a
        /*071e*/ 	.byte	0xff
	.zero		1


	//   ....[98]....
        /*0720*/ 	.word	0x000086d0
        /*0724*/ 	.word	0x00000000
        /*0728*/ 	.word	0x00000000
        /*072c*/ 	.short	0x010a
        /*072e*/ 	.byte	0xff
	.zero		1


	//   ....[99]....
        /*0730*/ 	.word	0x00008720
        /*0734*/ 	.word	0x00000000
        /*0738*/ 	.word	0x000000c0
        /*073c*/ 	.short	0x010a
        /*073e*/ 	.byte	0xff
	.zero		1


	//   ....[100]....
        /*0740*/ 	.word	0x00008780
        /*0744*/ 	.word	0x00000000
        /*0748*/ 	.word	0x00000070
        /*074c*/ 	.short	0x010a
        /*074e*/ 	.byte	0xff
	.zero		1


	//   ....[101]....
        /*0750*/ 	.word	0x000087d0
        /*0754*/ 	.word	0x00000000
        /*0758*/ 	.word	0x00000060
        /*075c*/ 	.short	0x010a
        /*075e*/ 	.byte	0xff
	.zero		1


	//   ....[102]....
        /*0760*/ 	.word	0x00008830
        /*0764*/ 	.word	0x00000000
        /*0768*/ 	.word	0x00000070
        /*076c*/ 	.short	0x010a
        /*076e*/ 	.byte	0xff
	.zero		1


	//   ....[103]....
        /*0770*/ 	.word	0x00008890
        /*0774*/ 	.word	0x00000004
        /*0778*/ 	.word	0x00000008
        /*077c*/ 	.short	0x010a
        /*077e*/ 	.byte	0xff
	.zero		1


	//   ....[104]....
        /*0780*/ 	.word	0x00008970
        /*0784*/ 	.word	0x00000002
        /*0788*/ 	.word	0x00000008
        /*078c*/ 	.short	0x010a
        /*078e*/ 	.byte	0xff
	.zero		1


	//   ....[105]....
        /*0790*/ 	.word	0x000089c0
        /*0794*/ 	.word	0x00000000
        /*0798*/ 	.word	0x00000060
        /*079c*/ 	.short	0x010a
        /*079e*/ 	.byte	0xff
	.zero		1


	//   ....[106]....
        /*07a0*/ 	.word	0x00008a30
        /*07a4*/ 	.word	0x00000000
        /*07a8*/ 	.word	0x000000a0
        /*07ac*/ 	.short	0x010a
        /*07ae*/ 	.byte	0xff
	.zero		1


	//   ....[107]....
        /*07b0*/ 	.word	0x00008a90
        /*07b4*/ 	.word	0x00000000
        /*07b8*/ 	.word	0x00000000
        /*07bc*/ 	.short	0x010a
        /*07be*/ 	.byte	0xff
	.zero		1


	//   ....[108]....
        /*07c0*/ 	.word	0x00008af0
        /*07c4*/ 	.word	0x00000000
        /*07c8*/ 	.word	0x00000000
        /*07cc*/ 	.short	0x010a
        /*07ce*/ 	.byte	0xff
	.zero		1


	//   ....[109]....
        /*07d0*/ 	.word	0x00008b50
        /*07d4*/ 	.word	0x00000000
        /*07d8*/ 	.word	0x00000000
        /*07dc*/ 	.short	0x010a
        /*07de*/ 	.byte	0xff
	.zero		1


	//   ....[110]....
        /*07e0*/ 	.word	0x00008bb0
        /*07e4*/ 	.word	0x00000000
        /*07e8*/ 	.word	0x00000000
        /*07ec*/ 	.short	0x010a
        /*07ee*/ 	.byte	0xff
	.zero		1


	//   ....[111]....
        /*07f0*/ 	.word	0x00008c10
        /*07f4*/ 	.word	0x00000000
        /*07f8*/ 	.word	0x000000e0
        /*07fc*/ 	.short	0x010a
        /*07fe*/ 	.byte	0xff
	.zero		1


	//   ....[112]....
        /*0800*/ 	.word	0x00008c60
        /*0804*/ 	.word	0x00000000
        /*0808*/ 	.word	0x00000060
        /*080c*/ 	.short	0x010a
        /*080e*/ 	.byte	0xff
	.zero		1


	//   ....[113]....
        /*0810*/ 	.word	0x00008cc0
        /*0814*/ 	.word	0x00000000
        /*0818*/ 	.word	0x00000058
        /*081c*/ 	.short	0x010a
        /*081e*/ 	.byte	0xff
	.zero		1


	//   ....[114]....
        /*0820*/ 	.word	0x00008d20
        /*0824*/ 	.word	0x00000000
        /*0828*/ 	.word	0x00000038
        /*082c*/ 	.short	0x010a
        /*082e*/ 	.byte	0xff
	.zero		1


	//   ....[115]....
        /*0830*/ 	.word	0x00008d80
        /*0834*/ 	.word	0x00000000
        /*0838*/ 	.word	0x00000038
        /*083c*/ 	.short	0x010a
        /*083e*/ 	.byte	0xff
	.zero		1


	//   ....[116]....
        /*0840*/ 	.word	0x00008de0
        /*0844*/ 	.word	0x00000000
        /*0848*/ 	.word	0x00000000
        /*084c*/ 	.short	0x010a
        /*084e*/ 	.byte	0xff
	.zero		1


	//   ....[117]....
        /*0850*/ 	.word	0x00008e40
        /*0854*/ 	.word	0x00000000
        /*0858*/ 	.word	0x00000000
        /*085c*/ 	.short	0x010a
        /*085e*/ 	.byte	0xff
	.zero		1


	//   ....[118]....
        /*0860*/ 	.word	0x00008e90
        /*0864*/ 	.word	0x00000000
        /*0868*/ 	.word	0x00000060
        /*086c*/ 	.short	0x010a
        /*086e*/ 	.byte	0xff
	.zero		1


	//   ....[119]....
        /*0870*/ 	.word	0x00008ee0
        /*0874*/ 	.word	0x00000000
        /*0878*/ 	.word	0x00000020
        /*087c*/ 	.short	0x010a
        /*087e*/ 	.byte	0xff
	.zero		1


	//   ....[120]....
        /*0880*/ 	.word	0x00008f30
        /*0884*/ 	.word	0x0000006a
        /*0888*/ 	.word	0x00000080
        /*088c*/ 	.short	0x010a
        /*088e*/ 	.byte	0xff
	.zero		1


	//   ....[121]....
        /*0890*/ 	.word	0x00008f80
        /*0894*/ 	.word	0x00000002
        /*0898*/ 	.word	0x00000020
        /*089c*/ 	.short	0x010a
        /*089e*/ 	.byte	0xff
	.zero		1


	//----- nvinfo : EIATTR_NUM_MBARRIERS
	.align		4
.L_47:
        /*08a0*/ 	.byte	0x03, 0x38
        /*08a2*/ 	.short	0x001d


	//----- nvinfo : EIATTR_EXIT_INSTR_OFFSETS
	.align		4
        /*08a4*/ 	.byte	0x04, 0x1c
        /*08a6*/ 	.short	(.L_49 - .L_48)


	//   ....[0]....
.L_48:
        /*08a8*/ 	.word	0x00002b80


	//   ....[1]....
        /*08ac*/ 	.word	0x00003080


	//   ....[2]....
        /*08b0*/ 	.word	0x000030e0


	//   ....[3]....
        /*08b4*/ 	.word	0x00004a30


	//   ....[4]....
        /*08b8*/ 	.word	0x00005900


	//   ....[5]....
        /*08bc*/ 	.word	0x00005940


	//   ....[6]....
        /*08c0*/ 	.word	0x00008430


	//   ....[7]....
        /*08c4*/ 	.word	0x000084b0


	//   ....[8]....
        /*08c8*/ 	.word	0x000084e0


	//   ....[9]....
        /*08cc*/ 	.word	0x00008550


	//----- nvinfo : EIATTR_MAX_THREADS
	.align		4
.L_49:
        /*08d0*/ 	.byte	0x04, 0x05
        /*08d2*/ 	.short	(.L_51 - .L_50)
.L_50:
        /*08d4*/ 	.word	0x00000100
        /*08d8*/ 	.word	0x00000001
        /*08dc*/ 	.word	0x00000001


	//----- nvinfo : EIATTR_CRS_STACK_SIZE
	.align		4
.L_51:
        /*08e0*/ 	.byte	0x04, 0x1e
        /*08e2*/ 	.short	(.L_53 - .L_52)
.L_52:
        /*08e4*/ 	.word	0x00000000


	//----- nvinfo : EIATTR_CBANK_PARAM_SIZE
	.align		4
.L_53:
        /*08e8*/ 	.byte	0x03, 0x19
        /*08ea*/ 	.short	0x0800


	//----- nvinfo : EIATTR_PARAM_CBANK
	.align		4
        /*08ec*/ 	.byte	0x04, 0x0a
        /*08ee*/ 	.short	(.L_55 - .L_54)
	.align		4
.L_54:
        /*08f0*/ 	.word	index@(.nv.constant0._ZN7cutlass13device_kernelINS_4gemm6kernel13GemmUniversalIN4cute5tupleIJiiiiEEENS1_10collective13CollectiveMmaINS1_35MainloopSm100TmaUmmaWarpSpecializedILi2ELi2ELi4ENS5_IJNS4_1CILi2EEENSA_ILi1EEESC_EEEEENS5_IJNSA_ILi256EEENSA_ILi64EEESF_EEENS_6half_tENS5_IJlSC_lEEESI_SJ_NS4_8TiledMMAINS4_8MMA_AtomIJNS4_26SM100_MMA_F16BF16_2x1SM_SSISI_SI_fLi256ELi64ELNS4_4UMMA5MajorE0ELSO_0ELNSN_7ScaleInE0ELSP_0EEEEEENS4_6LayoutINS5_IJSC_SC_SC_EEENS5_IJNSA_ILi0EEESU_SU_EEEEENS5_IJNS4_10UnderscoreESX_SX_EEEEENS4_18SM100_TMA_2SM_LOADENS4_14ComposedLayoutINS4_7SwizzleILi3ELi4ELi3EEENS4_18smem_ptr_flag_bitsILi16EEENSS_INS5_IJNSA_ILi8EEESG_EEENS5_IJSG_SC_EEEEEEEvNS4_8identityES10_S1A_vS1B_EENS_8epilogue10collective18CollectiveEpilogueINS1D_23Sm100TmaWarpSpecializedILi3ELi2ELi32ELb1ELb0EEEJNS5_IJNSA_ILi128EEESG_SF_EEENS5_IJNSS_IS1I_SC_EENSS_INSA_ILi32EEESC_EEEEESI_SJ_SI_SJ_NS1D_6fusion15FusionCallbacksIS1H_NS1O_17LinearCombinationISI_fSI_fLNS_15FloatRoundStyleE2EEES1J_S1N_JEEENS4_5SM1004TMEM4LOAD26SM100_TMEM_LOAD_32dp32b32xENS4_13SM90_TMA_LOADENS11_INS12_ILi2ELi4ELi3EEES15_NSS_INS5_IJS16_S1L_EEENS5_IJS1L_SC_EEEEEEENS4_39AutoVectorizingCopyWithAssumedAlignmentILi128EEENS4_14SM90_TMA_STOREES23_S25_S25_EEEvvEEEEvNT_6ParamsE)
        /*08f4*/ 	.short	0x0380
        /*08f6*/ 	.short	0x0800


	//----- nvinfo : EIATTR_SW_WAR
	.align		4
.L_55:
        /*08f8*/ 	.byte	0x04, 0x36
        /*08fa*/ 	.short	(.L_57 - .L_56)
.L_56:
        /*08fc*/ 	.word	0x00000008
.L_57:


//--------------------- .nv.callgraph             --------------------------
	.section	.nv.callgraph,"",@"SHT_CUDA_CALLGRAPH"
	.align	4
	.sectionentsize	8
	.align		4
        /*0000*/ 	.word	0x00000000
	.align		4
        /*0004*/ 	.word	0xffffffff
	.align		4
        /*0008*/ 	.word	index@(_ZN7cutlass13device_kernelINS_4gemm6kernel13GemmUniversalIN4cute5tupleIJiiiiEEENS1_10collective13CollectiveMmaINS1_35MainloopSm100TmaUmmaWarpSpecializedILi2ELi2ELi4ENS5_IJNS4_1CILi2EEENSA_ILi1EEESC_EEEEENS5_IJNSA_ILi256EEENSA_ILi64EEESF_EEENS_6half_tENS5_IJlSC_lEEESI_SJ_NS4_8TiledMMAINS4_8MMA_AtomIJNS4_26SM100_MMA_F16BF16_2x1SM_SSISI_SI_fLi256ELi64ELNS4_4UMMA5MajorE0ELSO_0ELNSN_7ScaleInE0ELSP_0EEEEEENS4_6LayoutINS5_IJSC_SC_SC_EEENS5_IJNSA_ILi0EEESU_SU_EEEEENS5_IJNS4_10UnderscoreESX_SX_EEEEENS4_18SM100_TMA_2SM_LOADENS4_14ComposedLayoutINS4_7SwizzleILi3ELi4ELi3EEENS4_18smem_ptr_flag_bitsILi16EEENSS_INS5_IJNSA_ILi8EEESG_EEENS5_IJSG_SC_EEEEEEEvNS4_8identityES10_S1A_vS1B_EENS_8epilogue10collective18CollectiveEpilogueINS1D_23Sm100TmaWarpSpecializedILi3ELi2ELi32ELb1ELb0EEEJNS5_IJNSA_ILi128EEESG_SF_EEENS5_IJNSS_IS1I_SC_EENSS_INSA_ILi32EEESC_EEEEESI_SJ_SI_SJ_NS1D_6fusion15FusionCallbacksIS1H_NS1O_17LinearCombinationISI_fSI_fLNS_15FloatRoundStyleE2EEES1J_S1N_JEEENS4_5SM1004TMEM4LOAD26SM100_TMEM_LOAD_32dp32b32xENS4_13SM90_TMA_LOADENS11_INS12_ILi2ELi4ELi3EEES15_NSS_INS5_IJS16_S1L_EEENS5_IJS1L_SC_EEEEEEENS4_39AutoVectorizingCopyWithAssumedAlignmentILi128EEENS4_14SM90_TMA_STOREES23_S25_S25_EEEvvEEEEvNT_6ParamsE)
	.align		4
        /*000c*/ 	.word	index@(__assertfail)
	.align		4
        /*0010*/ 	.word	0x00000000
	.align		4
        /*0014*/ 	.word	0xfffffffe
	.align		4
        /*0018*/ 	.word	0x00000000
	.align		4
        /*001c*/ 	.word	0xfffffffd
	.align		4
        /*0020*/ 	.word	0x00000000
	.align		4
        /*0024*/ 	.word	0xfffffffc


//--------------------- .nv.constant4             --------------------------
	.section	.nv.constant4,"a",@progbits
	.align	8
	.align		8
.nv.constant4:
        /*0000*/ 	.dword	__assertfail
	.align		8
        /*0008*/ 	.dword	__unnamed_1
	.align		8
        /*0010*/ 	.dword	__unnamed_2
	.align		8
        /*0018*/ 	.dword	_ZN40_INTERNAL_9aab977f_4_k_cu_5625eb3e_168894cuda3std3__45__cpo5beginE
	.align		8
        /*0020*/ 	.dword	_ZN40_INTERNAL_9aab977f_4_k_cu_5625eb3e_168894cuda3std3__45__cpo3endE
	.align		8
        /*0028*/ 	.dword	_ZN40_INTERNAL_9aab977f_4_k_cu_5625eb3e_168894cuda3std3__45__cpo6cbeginE
	.align		8
        /*0030*/ 	.dword	_ZN40_INTERNAL_9aab977f_4_k_cu_5625eb3e_168894cuda3std3__45__cpo4cendE
	.align		8
        /*0038*/ 	.dword	_ZN40_INTERNAL_9aab977f_4_k_cu_5625eb3e_168894cuda3std3__442_GLOBAL__N__9aab977f_4_k_cu_5625eb3e_168896ignoreE
	.align		8
        /*0040*/ 	.dword	_ZN40_INTERNAL_9aab977f_4_k_cu_5625eb3e_168894cuda3std3__419piecewise_constructE
	.align		8
        /*0048*/ 	.dword	_ZN40_INTERNAL_9aab977f_4_k_cu_5625eb3e_168894cuda3std3__48in_placeE
	.align		8
        /*0050*/ 	.dword	_ZN40_INTERNAL_9aab977f_4_k_cu_5625eb3e_168894cuda3std6ranges3__45__cpo4swapE
	.align		8
        /*0058*/ 	.dword	_ZN40_INTERNAL_9aab977f_4_k_cu_5625eb3e_168894cuda3std6ranges3__45__cpo9iter_moveE
	.align		8
        /*0060*/ 	.dword	_ZN40_INTERNAL_9aab977f_4_k_cu_5625eb3e_168894cute7productE
	.align		8
        /*0068*/ 	.dword	_ZN40_INTERNAL_9aab977f_4_k_cu_5625eb3e_168894cute1_E
	.align		8
        /*0070*/ 	.dword	$str$25
	.align		8
        /*0078*/ 	.dword	$str$26
	.align		8
        /*0080*/ 	.dword	$str$27
	.align		8
        /*0088*/ 	.dword	$str$28


//--------------------- .text._ZN7cutlass13device_kernelINS_4gemm6kernel13GemmUniversalIN4cute5tupleIJiiiiEEENS1_10collective13CollectiveMmaINS1_35MainloopSm100TmaUmmaWarpSpecializedILi2ELi2ELi4ENS5_IJNS4_1CILi2EEENSA_ILi1EEESC_EEEEENS5_IJNSA_ILi256EEENSA_ILi64EEESF_EEENS_6half_tENS5_IJlSC_lEEESI_SJ_NS4_8TiledMMAINS4_8MMA_AtomIJNS4_26SM100_MMA_F16BF16_2x1SM_SSISI_SI_fLi256ELi64ELNS4_4UMMA5MajorE0ELSO_0ELNSN_7ScaleInE0ELSP_0EEEEEENS4_6LayoutINS5_IJSC_SC_SC_EEENS5_IJNSA_ILi0EEESU_SU_EEEEENS5_IJNS4_10UnderscoreESX_SX_EEEEENS4_18SM100_TMA_2SM_LOADENS4_14ComposedLayoutINS4_7SwizzleILi3ELi4ELi3EEENS4_18smem_ptr_flag_bitsILi16EEENSS_INS5_IJNSA_ILi8EEESG_EEENS5_IJSG_SC_EEEEEEEvNS4_8identityES10_S1A_vS1B_EENS_8epilogue10collective18CollectiveEpilogueINS1D_23Sm100TmaWarpSpecializedILi3ELi2ELi32ELb1ELb0EEEJNS5_IJNSA_ILi128EEESG_SF_EEENS5_IJNSS_IS1I_SC_EENSS_INSA_ILi32EEESC_EEEEESI_SJ_SI_SJ_NS1D_6fusion15FusionCallbacksIS1H_NS1O_17LinearCombinationISI_fSI_fLNS_15FloatRoundStyleE2EEES1J_S1N_JEEENS4_5SM1004TMEM4LOAD26SM100_TMEM_LOAD_32dp32b32xENS4_13SM90_TMA_LOADENS11_INS12_ILi2ELi4ELi3EEES15_NSS_INS5_IJS16_S1L_EEENS5_IJS1L_SC_EEEEEEENS4_39AutoVectorizingCopyWithAssumedAlignmentILi128EEENS4_14SM90_TMA_STOREES23_S25_S25_EEEvvEEEEvNT_6ParamsE --------------------------
	.section	.text._ZN7cutlass13device_kernelINS_4gemm6kernel13GemmUniversalIN4cute5tupleIJiiiiEEENS1_10collective13CollectiveMmaINS1_35MainloopSm100TmaUmmaWarpSpecializedILi2ELi2ELi4ENS5_IJNS4_1CILi2EEENSA_ILi1EEESC_EEEEENS5_IJNSA_ILi256EEENSA_ILi64EEESF_EEENS_6half_tENS5_IJlSC_lEEESI_SJ_NS4_8TiledMMAINS4_8MMA_AtomIJNS4_26SM100_MMA_F16BF16_2x1SM_SSISI_SI_fLi256ELi64ELNS4_4UMMA5MajorE0ELSO_0ELNSN_7ScaleInE0ELSP_0EEEEEENS4_6LayoutINS5_IJSC_SC_SC_EEENS5_IJNSA_ILi0EEESU_SU_EEEEENS5_IJNS4_10UnderscoreESX_SX_EEEEENS4_18SM100_TMA_2SM_LOADENS4_14ComposedLayoutINS4_7SwizzleILi3ELi4ELi3EEENS4_18smem_ptr_flag_bitsILi16EEENSS_INS5_IJNSA_ILi8EEESG_EEENS5_IJSG_SC_EEEEEEEvNS4_8identityES10_S1A_vS1B_EENS_8epilogue10collective18CollectiveEpilogueINS1D_23Sm100TmaWarpSpecializedILi3ELi2ELi32ELb1ELb0EEEJNS5_IJNSA_ILi128EEESG_SF_EEENS5_IJNSS_IS1I_SC_EENSS_INSA_ILi32EEESC_EEEEESI_SJ_SI_SJ_NS1D_6fusion15FusionCallbacksIS1H_NS1O_17LinearCombinationISI_fSI_fLNS_15FloatRoundStyleE2EEES1J_S1N_JEEENS4_5SM1004TMEM4LOAD26SM100_TMEM_LOAD_32dp32b32xENS4_13SM90_TMA_LOADENS11_INS12_ILi2ELi4ELi3EEES15_NSS_INS5_IJS16_S1L_EEENS5_IJS1L_SC_EEEEEEENS4_39AutoVectorizingCopyWithAssumedAlignmentILi128EEENS4_14SM90_TMA_STOREES23_S25_S25_EEEvvEEEEvNT_6ParamsE,"ax",@progbits
	.align	128
.text._ZN7cutlass13device_kernelINS_4gemm6kernel13GemmUniversalIN4cute5tupleIJiiiiEEENS1_10collective13CollectiveMmaINS1_35MainloopSm100TmaUmmaWarpSpecializedILi2ELi2ELi4ENS5_IJNS4_1CILi2EEENSA_ILi1EEESC_EEEEENS5_IJNSA_ILi256EEENSA_ILi64EEESF_EEENS_6half_tENS5_IJlSC_lEEESI_SJ_NS4_8TiledMMAINS4_8MMA_AtomIJNS4_26SM100_MMA_F16BF16_2x1SM_SSISI_SI_fLi256ELi64ELNS4_4UMMA5MajorE0ELSO_0ELNSN_7ScaleInE0ELSP_0EEEEEENS4_6LayoutINS5_IJSC_SC_SC_EEENS5_IJNSA_ILi0EEESU_SU_EEEEENS5_IJNS4_10UnderscoreESX_SX_EEEEENS4_18SM100_TMA_2SM_LOADENS4_14ComposedLayoutINS4_7SwizzleILi3ELi4ELi3EEENS4_18smem_ptr_flag_bitsILi16EEENSS_INS5_IJNSA_ILi8EEESG_EEENS5_IJSG_SC_EEEEEEEvNS4_8identityES10_S1A_vS1B_EENS_8epilogue10collective18CollectiveEpilogueINS1D_23Sm100TmaWarpSpecializedILi3ELi2ELi32ELb1ELb0EEEJNS5_IJNSA_ILi128EEESG_SF_EEENS5_IJNSS_IS1I_SC_EENSS_INSA_ILi32EEESC_EEEEESI_SJ_SI_SJ_NS1D_6fusion15FusionCallbacksIS1H_NS1O_17LinearCombinationISI_fSI_fLNS_15FloatRoundStyleE2EEES1J_S1N_JEEENS4_5SM1004TMEM4LOAD26SM100_TMEM_LOAD_32dp32b32xENS4_13SM90_TMA_LOADENS11_INS12_ILi2ELi4ELi3EEES15_NSS_INS5_IJS16_S1L_EEENS5_IJS1L_SC_EEEEEEENS4_39AutoVectorizingCopyWithAssumedAlignmentILi128EEENS4_14SM90_TMA_STOREES23_S25_S25_EEEvvEEEEvNT_6ParamsE:
        .type           _ZN7cutlass13device_kernelINS_4gemm6kernel13GemmUniversalIN4cute5tupleIJiiiiEEENS1_10collective13CollectiveMmaINS1_35MainloopSm100TmaUmmaWarpSpecializedILi2ELi2ELi4ENS5_IJNS4_1CILi2EEENSA_ILi1EEESC_EEEEENS5_IJNSA_ILi256EEENSA_ILi64EEESF_EEENS_6half_tENS5_IJlSC_lEEESI_SJ_NS4_8TiledMMAINS4_8MMA_AtomIJNS4_26SM100_MMA_F16BF16_2x1SM_SSISI_SI_fLi256ELi64ELNS4_4UMMA5MajorE0ELSO_0ELNSN_7ScaleInE0ELSP_0EEEEEENS4_6LayoutINS5_IJSC_SC_SC_EEENS5_IJNSA_ILi0EEESU_SU_EEEEENS5_IJNS4_10UnderscoreESX_SX_EEEEENS4_18SM100_TMA_2SM_LOADENS4_14ComposedLayoutINS4_7SwizzleILi3ELi4ELi3EEENS4_18smem_ptr_flag_bitsILi16EEENSS_INS5_IJNSA_ILi8EEESG_EEENS5_IJSG_SC_EEEEEEEvNS4_8identityES10_S1A_vS1B_EENS_8epilogue10collective18CollectiveEpilogueINS1D_23Sm100TmaWarpSpecializedILi3ELi2ELi32ELb1ELb0EEEJNS5_IJNSA_ILi128EEESG_SF_EEENS5_IJNSS_IS1I_SC_EENSS_INSA_ILi32EEESC_EEEEESI_SJ_SI_SJ_NS1D_6fusion15FusionCallbacksIS1H_NS1O_17LinearCombinationISI_fSI_fLNS_15FloatRoundStyleE2EEES1J_S1N_JEEENS4_5SM1004TMEM4LOAD26SM100_TMEM_LOAD_32dp32b32xENS4_13SM90_TMA_LOADENS11_INS12_ILi2ELi4ELi3EEES15_NSS_INS5_IJS16_S1L_EEENS5_IJS1L_SC_EEEEEEENS4_39AutoVectorizingCopyWithAssumedAlignmentILi128EEENS4_14SM90_TMA_STOREES23_S25_S25_EEEvvEEEEvNT_6ParamsE,@function
        .size           _ZN7cutlass13device_kernelINS_4gemm6kernel13GemmUniversalIN4cute5tupleIJiiiiEEENS1_10collective13CollectiveMmaINS1_35MainloopSm100TmaUmmaWarpSpecializedILi2ELi2ELi4ENS5_IJNS4_1CILi2EEENSA_ILi1EEESC_EEEEENS5_IJNSA_ILi256EEENSA_ILi64EEESF_EEENS_6half_tENS5_IJlSC_lEEESI_SJ_NS4_8TiledMMAINS4_8MMA_AtomIJNS4_26SM100_MMA_F16BF16_2x1SM_SSISI_SI_fLi256ELi64ELNS4_4UMMA5MajorE0ELSO_0ELNSN_7ScaleInE0ELSP_0EEEEEENS4_6LayoutINS5_IJSC_SC_SC_EEENS5_IJNSA_ILi0EEESU_SU_EEEEENS5_IJNS4_10UnderscoreESX_SX_EEEEENS4_18SM100_TMA_2SM_LOADENS4_14ComposedLayoutINS4_7SwizzleILi3ELi4ELi3EEENS4_18smem_ptr_flag_bitsILi16EEENSS_INS5_IJNSA_ILi8EEESG_EEENS5_IJSG_SC_EEEEEEEvNS4_8identityES10_S1A_vS1B_EENS_8epilogue10collective18CollectiveEpilogueINS1D_23Sm100TmaWarpSpecializedILi3ELi2ELi32ELb1ELb0EEEJNS5_IJNSA_ILi128EEESG_SF_EEENS5_IJNSS_IS1I_SC_EENSS_INSA_ILi32EEESC_EEEEESI_SJ_SI_SJ_NS1D_6fusion15FusionCallbacksIS1H_NS1O_17LinearCombinationISI_fSI_fLNS_15FloatRoundStyleE2EEES1J_S1N_JEEENS4_5SM1004TMEM4LOAD26SM100_TMEM_LOAD_32dp32b32xENS4_13SM90_TMA_LOADENS11_INS12_ILi2ELi4ELi3EEES15_NSS_INS5_IJS16_S1L_EEENS5_IJS1L_SC_EEEEEEENS4_39AutoVectorizingCopyWithAssumedAlignmentILi128EEENS4_14SM90_TMA_STOREES23_S25_S25_EEEvvEEEEvNT_6ParamsE,(.L_x_173 - _ZN7cutlass13device_kernelINS_4gemm6kernel13GemmUniversalIN4cute5tupleIJiiiiEEENS1_10collective13CollectiveMmaINS1_35MainloopSm100TmaUmmaWarpSpecializedILi2ELi2ELi4ENS5_IJNS4_1CILi2EEENSA_ILi1EEESC_EEEEENS5_IJNSA_ILi256EEENSA_ILi64EEESF_EEENS_6half_tENS5_IJlSC_lEEESI_SJ_NS4_8TiledMMAINS4_8MMA_AtomIJNS4_26SM100_MMA_F16BF16_2x1SM_SSISI_SI_fLi256ELi64ELNS4_4UMMA5MajorE0ELSO_0ELNSN_7ScaleInE0ELSP_0EEEEEENS4_6LayoutINS5_IJSC_SC_SC_EEENS5_IJNSA_ILi0EEESU_SU_EEEEENS5_IJNS4_10UnderscoreESX_SX_EEEEENS4_18SM100_TMA_2SM_LOADENS4_14ComposedLayoutINS4_7SwizzleILi3ELi4ELi3EEENS4_18smem_ptr_flag_bitsILi16EEENSS_INS5_IJNSA_ILi8EEESG_EEENS5_IJSG_SC_EEEEEEEvNS4_8identityES10_S1A_vS1B_EENS_8epilogue10collective18CollectiveEpilogueINS1D_23Sm100TmaWarpSpecializedILi3ELi2ELi32ELb1ELb0EEEJNS5_IJNSA_ILi128EEESG_SF_EEENS5_IJNSS_IS1I_SC_EENSS_INSA_ILi32EEESC_EEEEESI_SJ_SI_SJ_NS1D_6fusion15FusionCallbacksIS1H_NS1O_17LinearCombinationISI_fSI_fLNS_15FloatRoundStyleE2EEES1J_S1N_JEEENS4_5SM1004TMEM4LOAD26SM100_TMEM_LOAD_32dp32b32xENS4_13SM90_TMA_LOADENS11_INS12_ILi2ELi4ELi3EEES15_NSS_INS5_IJS16_S1L_EEENS5_IJS1L_SC_EEEEEEENS4_39AutoVectorizingCopyWithAssumedAlignmentILi128EEENS4_14SM90_TMA_STOREES23_S25_S25_EEEvvEEEEvNT_6ParamsE)
        .other          _ZN7cutlass13device_kernelINS_4gemm6kernel13GemmUniversalIN4cute5tupleIJiiiiEEENS1_10collective13CollectiveMmaINS1_35MainloopSm100TmaUmmaWarpSpecializedILi2ELi2ELi4ENS5_IJNS4_1CILi2EEENSA_ILi1EEESC_EEEEENS5_IJNSA_ILi256EEENSA_ILi64EEESF_EEENS_6half_tENS5_IJlSC_lEEESI_SJ_NS4_8TiledMMAINS4_8MMA_AtomIJNS4_26SM100_MMA_F16BF16_2x1SM_SSISI_SI_fLi256ELi64ELNS4_4UMMA5MajorE0ELSO_0ELNSN_7ScaleInE0ELSP_0EEEEEENS4_6LayoutINS5_IJSC_SC_SC_EEENS5_IJNSA_ILi0EEESU_SU_EEEEENS5_IJNS4_10UnderscoreESX_SX_EEEEENS4_18SM100_TMA_2SM_LOADENS4_14ComposedLayoutINS4_7SwizzleILi3ELi4ELi3EEENS4_18smem_ptr_flag_bitsILi16EEENSS_INS5_IJNSA_ILi8EEESG_EEENS5_IJSG_SC_EEEEEEEvNS4_8identityES10_S1A_vS1B_EENS_8epilogue10collective18CollectiveEpilogueINS1D_23Sm100TmaWarpSpecializedILi3ELi2ELi32ELb1ELb0EEEJNS5_IJNSA_ILi128EEESG_SF_EEENS5_IJNSS_IS1I_SC_EENSS_INSA_ILi32EEESC_EEEEESI_SJ_SI_SJ_NS1D_6fusion15FusionCallbacksIS1H_NS1O_17LinearCombinationISI_fSI_fLNS_15FloatRoundStyleE2EEES1J_S1N_JEEENS4_5SM1004TMEM4LOAD26SM100_TMEM_LOAD_32dp32b32xENS4_13SM90_TMA_LOADENS11_INS12_ILi2ELi4ELi3EEES15_NSS_INS5_IJS16_S1L_EEENS5_IJS1L_SC_EEEEEEENS4_39AutoVectorizingCopyWithAssumedAlignmentILi128EEENS4_14SM90_TMA_STOREES23_S25_S25_EEEvvEEEEvNT_6ParamsE,@"STO_CUDA_ENTRY STV_DEFAULT"
_ZN7cutlass13device_kernelINS_4gemm6kernel13GemmUniversalIN4cute5tupleIJiiiiEEENS1_10collective13CollectiveMmaINS1_35MainloopSm100TmaUmmaWarpSpecializedILi2ELi2ELi4ENS5_IJNS4_1CILi2EEENSA_ILi1EEESC_EEEEENS5_IJNSA_ILi256EEENSA_ILi64EEESF_EEENS_6half_tENS5_IJlSC_lEEESI_SJ_NS4_8TiledMMAINS4_8MMA_AtomIJNS4_26SM100_MMA_F16BF16_2x1SM_SSISI_SI_fLi256ELi64ELNS4_4UMMA5MajorE0ELSO_0ELNSN_7ScaleInE0ELSP_0EEEEEENS4_6LayoutINS5_IJSC_SC_SC_EEENS5_IJNSA_ILi0EEESU_SU_EEEEENS5_IJNS4_10UnderscoreESX_SX_EEEEENS4_18SM100_TMA_2SM_LOADENS4_14ComposedLayoutINS4_7SwizzleILi3ELi4ELi3EEENS4_18smem_ptr_flag_bitsILi16EEENSS_INS5_IJNSA_ILi8EEESG_EEENS5_IJSG_SC_EEEEEEEvNS4_8identityES10_S1A_vS1B_EENS_8epilogue10collective18CollectiveEpilogueINS1D_23Sm100TmaWarpSpecializedILi3ELi2ELi32ELb1ELb0EEEJNS5_IJNSA_ILi128EEESG_SF_EEENS5_IJNSS_IS1I_SC_EENSS_INSA_ILi32EEESC_EEEEESI_SJ_SI_SJ_NS1D_6fusion15FusionCallbacksIS1H_NS1O_17LinearCombinationISI_fSI_fLNS_15FloatRoundStyleE2EEES1J_S1N_JEEENS4_5SM1004TMEM4LOAD26SM100_TMEM_LOAD_32dp32b32xENS4_13SM90_TMA_LOADENS11_INS12_ILi2ELi4ELi3EEES15_NSS_INS5_IJS16_S1L_EEENS5_IJS1L_SC_EEEEEEENS4_39AutoVectorizingCopyWithAssumedAlignmentILi128EEENS4_14SM90_TMA_STOREES23_S25_S25_EEEvvEEEEvNT_6ParamsE:
[----:B------:R-:W1:Y:S01]  /*0000*/  LDC R1, c[0x0][0x37c] ;  /* 0x0000df00ff017b82 */ /* 0x000e620000000800 */
[----:B------:R-:W2:Y:S01]  /*0010*/  S2R R97, SR_TID.X ;  /* 0x0000000000617919 */ /* 0x000ea20000002100 */
[----:B------:R-:W3:Y:S06]  /*0020*/  LDCU.64 UR8, c[0x0][0x890] ;  /* 0x00011200ff0877ac */ /* 0x000eec0008000a00 */
[----:B------:R-:W4:Y:S01]  /*0030*/  S2UR UR53, SR_CgaCtaId ;  /* 0x00000000003579c3 */ /* 0x000f220000008800 */
[----:B------:R-:W-:Y:S02]  /*0040*/  PRMT R92, RZ, 0x7610, R92 ;  /* 0x00007610ff5c7816 */ /* 0x000fe4000000005c */
[----:B------:R-:W-:Y:S01]  /*0050*/  ELECT P1, URZ, PT ;  /* 0x0000000000ff782f */ /* 0x000fe20003820000 */
[----:B------:R-:W1:Y:S01]  /*0060*/  LDCU.64 UR56, c[0x0][0x358] ;  /* 0x00006b00ff3877ac */ /* 0x000e620008000a00 */
[----:B---3--:R-:W-:-:S04]  /*0070*/  UISETP.NE.U32.AND UP0, UPT, UR8, URZ, UPT ;  /* 0x000000ff0800728c */ /* 0x008fc8000bf05070 */
[----:B------:R-:W-:Y:S02]  /*0080*/  UISETP.NE.AND.EX UP0, UPT, UR9, URZ, UPT, UP0 ;  /* 0x000000ff0900728c */ /* 0x000fe4000bf05300 */
[----:B----4-:R-:W-:Y:S02]  /*0090*/  ULOP3.LUT UR5, UR53, 0x1, URZ, 0xc0, !UPT ;  /* 0x0000000135057892 */ /* 0x010fe4000f8ec0ff */
[----:B------:R-:W-:Y:S01]  /*00a0*/  ULOP3.LUT UR4, UR53, 0x1, URZ, 0x3c, !UPT ;  /* 0x0000000135047892 */ /* 0x000fe2000f8e3cff */
[----:B--2---:R-:W-:-:S03]  /*00b0*/  SHF.R.U32.HI R96, RZ, 0x5, R97 ;  /* 0x00000005ff607819 */ /* 0x004fc60000011661 */
[----:B------:R-:W-:Y:S02]  /*00c0*/  IMAD.U32 R12, RZ, RZ, UR5 ;  /* 0x00000005ff0c7e24 */ /* 0x000fe4000f8e00ff */
[----:B------:R-:W-:Y:S01]  /*00d0*/  IMAD.U32 R11, RZ, RZ, UR4 ;  /* 0x00000004ff0b7e24 */ /* 0x000fe2000f8e00ff */
[----:B------:R-:W2:Y:S02]  /*00e0*/  SHFL.IDX PT, R0, R96, RZ, 0x1f ;  /* 0x00001fff60007589 */ /* 0x000ea400000e0000 */
[----:B--2---:R-:W-:Y:S01]  /*00f0*/  R2UR UR10, R0 ;  /* 0x00000000000a72ca */ /* 0x004fe200000e0000 */
[----:B-1----:R-:W-:-:S14]  /*0100*/  BRA.U UP0, `(.L_x_0) ;  /* 0x00000001002c7547 */ /* 0x002fdc000b800000 */
[----:B------:R-:W1:Y:S02]  /*0110*/  LDCU.64 UR4, c[0x0][0x888] ;  /* 0x00011100ff0477ac */ /* 0x000e640008000a00 */
[----:B-1----:R-:W-:-:S04]  /*0120*/  UISETP.NE.U32.AND UP0, UPT, UR4, URZ, UPT ;  /* 0x000000ff0400728c */ /* 0x002fc8000bf05070 */
[----:B------:R-:W-:-:S09]  /*0130*/  UISETP.NE.AND.EX UP0, UPT, UR5, URZ, UPT, UP0 ;  /* 0x000000ff0500728c */ /* 0x000fd2000bf05300 */
[----:B------:R-:W-:Y:S05]  /*0140*/  BRA.U !UP0, `(.L_x_1) ;  /* 0x0000000108107547 */ /* 0x000fea000b800000 */
[----:B------:R-:W1:Y:S02]  /*0150*/  LDC.64 R2, c[0x0][0x888] ;  /* 0x00022200ff027b82 */ /* 0x000e640000000a00 */
[----:B-1----:R1:W5:Y:S01]  /*0160*/  LDG.E R49, desc[UR56][R2.64] ;  /* 0x0000003802317981 */ /* 0x002362000c1e1900 */
[----:B------:R-:W-:Y:S01]  /*0170*/  HFMA2 R92, -RZ, RZ, 0, 5.9604644775390625e-08 ;  /* 0x00000001ff5c7431 */ /* 0x000fe200000001ff */
[----:B------:R-:W-:Y:S05]  /*0180*/  BRA `(.L_x_0) ;  /* 0x00000000000c7947 */ /* 0x000fea0003800000 */
.L_x_1:
[----:B------:R-:W1:Y:S01]  /*0190*/  LDCU UR4, c[0x0][0x880] ;  /* 0x00011000ff0477ac */ /* 0x000e620008000800 */
[----:B------:R-:W-:Y:S01]  /*01a0*/  HFMA2 R92, -RZ, RZ, 0, 5.9604644775390625e-08 ;  /* 0x00000001ff5c7431 */ /* 0x000fe200000001ff */
[----:B-1----:R-:W-:-:S07]  /*01b0*/  MOV R49, UR4 ;  /* 0x0000000400317c02 */ /* 0x002fce0008000f00 */
.L_x_0:
[----:B------:R-:W2:Y:S02]  /*01c0*/  LDCU.64 UR4, c[0x0][0x8b0] ;  /* 0x00011600ff0477ac */ /* 0x000ea40008000a00 */
[----:B--2---:R-:W-:-:S04]  /*01d0*/  UISETP.NE.U32.AND UP0, UPT, UR4, URZ, UPT ;  /* 0x000000ff0400728c */ /* 0x004fc8000bf05070 */
[----:B------:R-:W-:-:S09]  /*01e0*/  UISETP.NE.AND.EX UP0, UPT, UR5, URZ, UPT, UP0 ;  /* 0x000000ff0500728c */ /* 0x000fd2000bf05300 */
[----:B------:R-:W-:Y:S05]  /*01f0*/  BRA.U UP0, `(.L_x_2) ;  /* 0x0000000100247547 */ /* 0x000fea000b800000 */
[----:B------:R-:W2:Y:S02]  /*0200*/  LDCU.64 UR4, c[0x0][0x8a8] ;  /* 0x00011500ff0477ac */ /* 0x000ea40008000a00 */
[----:B--2---:R-:W-:-:S04]  /*0210*/  UISETP.NE.U32.AND UP0, UPT, UR4, URZ, UPT ;  /* 0x000000ff0400728c */ /* 0x004fc8000bf05070 */
[----:B------:R-:W-:-:S09]  /*0220*/  UISETP.NE.AND.EX UP0, UPT, UR5, URZ, UPT, UP0 ;  /* 0x000000ff0500728c */ /* 0x000fd2000bf05300 */
[----:B------:R-:W-:Y:S05]  /*0230*/  BRA.U !UP0, `(.L_x_3) ;  /* 0x00000001080c7547 */ /* 0x000fea000b800000 */
[----:B-1----:R-:W1:Y:S02]  /*0240*/  LDC.64 R2, c[0x0][0x8a8] ;  /* 0x00022a00ff027b82 */ /* 0x002e640000000a00 */
[----:B-1----:R2:W5:Y:S01]  /*0250*/  LDG.E R47, desc[UR56][R2.64] ;  /* 0x00000038022f7981 */ /* 0x002562000c1e1900 */
[----:B------:R-:W-:Y:S05]  /*0260*/  BRA `(.L_x_2) ;  /* 0x0000000000087947 */ /* 0x000fea0003800000 */
.L_x_3:
[----:B------:R-:W2:Y:S02]  /*0270*/  LDCU UR4, c[0x0][0x8a0] ;  /* 0x00011400ff0477ac */ /* 0x000ea40008000800 */
[----:B--2---:R-:W-:Y:S02]  /*0280*/  MOV R47, UR4 ;  /* 0x00000004002f7c02 */ /* 0x004fe40008000f00 */
.L_x_2:
[----:B------:R-:W-:Y:S01]  /*0290*/  IMAD.U32 R0, RZ, RZ, UR10 ;  /* 0x0000000aff007e24 */ /* 0x000fe2000f8e00ff */
[----:B------:R-:W-:Y:S04]  /*02a0*/  BSSY.RECONVERGENT B0, `(.L_x_4) ;  /* 0x000000c000007945 */ /* 0x000fe80003800200 */
[C---:B------:R-:W-:Y:S02]  /*02b0*/  ISETP.NE.OR P2, PT, R0.reuse, 0x1, !P1 ;  /* 0x000000010000780c */ /* 0x040fe40004f45670 */
[----:B------:R-:W-:-:S11]  /*02c0*/  ISETP.NE.OR P0, PT, R0, 0x3, !P1 ;  /* 0x000000030000780c */ /* 0x000fd60004f05670 */
[----:B------:R-:W-:Y:S05]  /*02d0*/  @P2 BRA `(.L_x_5) ;  /* 0x0000000000202947 */ /* 0x000fea0003800000 */
[----:B------:R-:W3:Y:S02]  /*02e0*/  LDCU.64 UR4, c[0x0][0x348] ;  /* 0x00006900ff0477ac */ /* 0x000ee40008000a00 */
[----:B---3--:R-:W-:Y:S02]  /*02f0*/  UIADD3 UR6, UP1, UPT, UR4, 0x80, URZ ;  /* 0x0000008004067890 */ /* 0x008fe4000ff3e0ff */
[----:B------:R-:W-:Y:S02]  /*0300*/  UIADD3 UR4, UP0, UPT, UR4, 0x180, URZ ;  /* 0x0000018004047890 */ /* 0x000fe4000ff1e0ff */
[----:B------:R-:W-:Y:S02]  /*0310*/  UIADD3.X UR7, UPT, UPT, URZ, UR5, URZ, UP1, !UPT ;  /* 0x00000005ff077290 */ /* 0x000fe40008ffe4ff */
[----:B------:R-:W-:-:S07]  /*0320*/  UIADD3.X UR5, UPT, UPT, URZ, UR5, URZ, UP0, !UPT ;  /* 0x00000005ff057290 */ /* 0x000fce00087fe4ff */
[----:B------:R3:W-:Y:S02]  /*0330*/  UTMACCTL.PF [UR6] ;  /* 0x00000000060079b9 */ /* 0x0007e40008040000 */
[----:B------:R3:W-:Y:S02]  /*0340*/  UTMACCTL.PF [UR4] ;  /* 0x00000000040079b9 */ /* 0x0007e40008040000 */
[----:B---3--:R-:W-:Y:S01]  /*0350*/  NOP ;  /* 0x0000000000007918 */ /* 0x008fe20000000000 */
.L_x_5:
[----:B------:R-:W-:Y:S05]  /*0360*/  BSYNC.RECONVERGENT B0 ;  /* 0x0000000000007941 */ /* 0x000fea0003800200 */
.L_x_4:
[----:B------:R-:W-:Y:S04]  /*0370*/  BSSY.RECONVERGENT B0, `(.L_x_6) ;  /* 0x000000a000007945 */ /* 0x000fe80003800200 */
        /* <DEDUP_REMOVED lines=9> */
.L_x_7:
[----:B------:R-:W-:Y:S05]  /*0410*/  BSYNC.RECONVERGENT B0 ;  /* 0x0000000000007941 */ /* 0x000fea0003800200 */
.L_x_6:
[----:B------:R-:W3:Y:S01]  /*0420*/  LDCU.64 UR4, c[0x0][0x888] ;  /* 0x00011100ff0477ac */ /* 0x000ee20008000a00 */
[----:B------:R-:W-:Y:S02]  /*0430*/  UISETP.EQ.U32.AND UP1, UPT, UR8, URZ, UPT ;  /* 0x000000ff0800728c */ /* 0x000fe4000bf22070 */
[----:B------:R-:W-:Y:S02]  /*0440*/  UPLOP3.LUT UP5, UPT, UPT, UPT, UPT, 0x80, 0x8 ;  /* 0x000000000008789c */ /* 0x000fe40003faf070 */
[----:B---3--:R-:W-:-:S04]  /*0450*/  UISETP.NE.U32.AND UP0, UPT, UR4, URZ, UPT ;  /* 0x000000ff0400728c */ /* 0x008fc8000bf05070 */
[----:B------:R-:W-:-:S04]  /*0460*/  UISETP.NE.AND.EX UP0, UPT, UR5, URZ, UPT, UP0 ;  /* 0x000000ff0500728c */ /* 0x000fc8000bf05300 */
[----:B------:R-:W-:-:S04]  /*0470*/  UISETP.EQ.OR.EX UP2, UPT, UR9, URZ, !UP0, UP1 ;  /* 0x000000ff0900728c */ /* 0x000fc8000c742710 */
[----:B------:R-:W-:-:S05]  /*0480*/  UP2UR UR52, UPR, URZ, 0x4 ;  /* 0x00000004ff347883 */ /* 0x000fca0008000000 */
[----:B------:R-:W-:Y:S07]  /*0490*/  BRA.U !UP2, `(.L_x_8) ;  /* 0x000000010a207547 */ /* 0x000fee000b800000 */
[----:B------:R-:W-:Y:S01]  /*04a0*/  UISETP.NE.U32.AND UP2, UPT, UR8, URZ, UPT ;  /* 0x000000ff0800728c */ /* 0x000fe2000bf45070 */
[----:B-----5:R-:W-:Y:S01]  /*04b0*/  FSETP.NEU.AND P0, PT, R49, RZ, PT ;  /* 0x000000ff3100720b */ /* 0x020fe20003f0d000 */
[----:B------:R-:W-:Y:S02]  /*04c0*/  USEL UR4, URZ, 0xffffffff, UP0 ;  /* 0xffffffffff047887 */ /* 0x000fe40008000000 */
[----:B------:R-:W-:-:S10]  /*04d0*/  UISETP.NE.AND.EX UP2, UPT, UR9, URZ, UPT, UP2 ;  /* 0x000000ff0900728c */ /* 0x000fd4000bf45320 */
[----:B------:R-:W-:Y:S01]  /*04e0*/  VOTEU.ANY UP1, P0 ;  /* 0x0000000000ff7886 */ /* 0x000fe20000020100 */
[----:B------:R-:W-:-:S04]  /*04f0*/  @!UP2 USEL UR4, URZ, 0xffffffff, UP1 ;  /* 0xffffffffff04a887 */ /* 0x000fc80008800000 */
[----:B------:R-:W-:-:S04]  /*0500*/  ULOP3.LUT UR4, UR4, 0x1, URZ, 0xc0, !UPT ;  /* 0x0000000104047892 */ /* 0x000fc8000f8ec0ff */
[----:B------:R-:W-:-:S11]  /*0510*/  UISETP.NE.U32.AND UP5, UPT, UR4, 0x1, UPT ;  /* 0x000000010400788c */ /* 0x000fd6000bfa5070 */
.L_x_8:
[----:B------:R-:W3:Y:S01]  /*0520*/  SHFL.IDX PT, R0, R96, RZ, 0x1f ;  /* 0x00001fff60007589 */ /* 0x000ee200000e0000 */
[----:B------:R-:W-:Y:S01]  /*0530*/  R2UR UR4, R12 ;  /* 0x000000000c0472ca */ /* 0x000fe200000e0000 */
[----:B------:R-:W-:-:S04]  /*0540*/  UISETP.NE.AND UP1, UPT, UR10, 0x2, UPT ;  /* 0x000000020a00788c */ /* 0x000fc8000bf25270 */
[----:B------:R-:W-:-:S08]  /*0550*/  USEL UR37, URZ, 0x1, UP1 ;  /* 0x00000001ff257887 */ /* 0x000fd00008800000 */
[----:B------:R-:W-:-:S06]  /*0560*/  UISETP.EQ.AND UP2, UPT, UR4, URZ, !UP1 ;  /* 0x000000ff0400728c */ /* 0x000fcc000cf42270 */
[----:B------:R-:W-:Y:S02]  /*0570*/  PLOP3.LUT P5, PT, P1, PT, UP2, 0x80, 0x8 ;  /* 0x000000000008781c */ /* 0x000fe40000faf028 */
[----:B---3--:R-:W-:-:S13]  /*0580*/  ISETP.NE.AND P0, PT, R0, RZ, PT ;  /* 0x000000ff0000720c */ /* 0x008fda0003f05270 */
[----:B------:R-:W-:Y:S05]  /*0590*/  @P0 BRA `(.L_x_9) ;  /* 0x0000000000340947 */ /* 0x000fea0003800000 */
[----:B------:R-:W-:Y:S01]  /*05a0*/  UMOV UR4, 0x400 ;  /* 0x0000040000047882 */ /* 0x000fe20000000000 */
[----:B------:R-:W-:Y:S01]  /*05b0*/  UMOV UR6, 0x1 ;  /* 0x0000000100067882 */ /* 0x000fe20000000000 */
[----:B------:R-:W-:Y:S02]  /*05c0*/  ULEA UR4, UR53, UR4, 0x18 ;  /* 0x0000000435047291 */ /* 0x000fe4000f8ec0ff */
[----:B------:R-:W-:-:S04]  /*05d0*/  UIADD3 UR6, UPT, UPT, -UR6, 0x100000, URZ ;  /* 0x0010000006067890 */ /* 0x000fc8000fffe1ff */
[----:B------:R-:W-:Y:S02]  /*05e0*/  USHF.L.U32 UR7, UR6, 0xb, URZ ;  /* 0x0000000b06077899 */ /* 0x000fe400080006ff */
[----:B------:R-:W-:Y:S01]  /*05f0*/  USHF.L.U32 UR6, UR6, 0x1, URZ ;  /* 0x0000000106067899 */ /* 0x000fe200080006ff */
[----:B------:R-:W-:Y:S01]  /*0600*/  ELECT P0, URZ, PT ;  /* 0x0000000000ff782f */ /* 0x000fe20003800000 */
[----:B------:R-:W3:Y:S10]  /*0610*/  FENCE.VIEW.ASYNC.S ;  /* 0x00000000000073c6 */ /* 0x000ef40000000000 */
[----:B---3--:R3:W4:Y:S01]  /*0620*/  SYNCS.EXCH.64 URZ, [UR4], UR6 ;  /* 0x0000000604ff75b2 */ /* 0x0087220008000100 */
[----:B------:R3:W1:Y:S01]  /*0630*/  SYNCS.EXCH.64 URZ, [UR4+0x10], UR6 ;  /* 0x0000100604ff75b2 */ /* 0x0006620008000100 */
[----:B------:R3:W1:Y:S01]  /*0640*/  SYNCS.EXCH.64 URZ, [UR4+0x8], UR6 ;  /* 0x0000080604ff75b2 */ /* 0x0006620008000100 */
[----:B------:R3:W1:Y:S01]  /*0650*/  SYNCS.EXCH.64 URZ, [UR4+0x18], UR6 ;  /* 0x0000180604ff75b2 */ /* 0x0006620008000100 */
[----:B------:R-:W-:Y:S01]  /*0660*/  NOP ;  /* 0x0000000000007918 */ /* 0x000fe20000000000 */
.L_x_9:
[----:B------:R-:W2:Y:S01]  /*0670*/  SHFL.IDX PT, R0, R96, RZ, 0x1f ;  /* 0x00001fff60007589 */ /* 0x000ea200000e0000 */
[----:B------:R-:W-:Y:S01]  /*0680*/  NOP ;  /* 0x0000000000007918 */ /* 0x000fe20000000000 */
[----:B--2---:R-:W-:-:S13]  /*0690*/  ISETP.NE.AND P0, PT, R0, 0x1, PT ;  /* 0x000000010000780c */ /* 0x004fda0003f05270 */
[----:B------:R-:W-:Y:S05]  /*06a0*/  @P0 BRA `(.L_x_10) ;  /* 0x00000000004c0947 */ /* 0x000fea0003800000 */
[----:B---3--:R-:W-:Y:S01]  /*06b0*/  UMOV UR4, 0x400 ;  /* 0x0000040000047882 */ /* 0x008fe20000000000 */
[----:B------:R-:W-:Y:S01]  /*06c0*/  UMOV UR8, 0x20 ;  /* 0x0000002000087882 */ /* 0x000fe20000000000 */
[----:B------:R-:W-:Y:S01]  /*06d0*/  UMOV UR6, 0x80 ;  /* 0x0000008000067882 */ /* 0x000fe20000000000 */
[----:B------:R-:W-:Y:S02]  /*06e0*/  ULEA UR4, UR53, UR4, 0x18 ;  /* 0x0000000435047291 */ /* 0x000fe4000f8ec0ff */
[----:B------:R-:W-:-:S04]  /*06f0*/  UIADD3 UR8, UPT, UPT, -UR8, 0x100000, URZ ;  /* 0x0010000008087890 */ /* 0x000fc8000fffe1ff */
[----:B------:R-:W-:Y:S02]  /*0700*/  USHF.L.U32 UR9, UR8, 0xb, URZ ;  /* 0x0000000b08097899 */ /* 0x000fe400080006ff */
[----:B------:R-:W-:Y:S02]  /*0710*/  USHF.L.U32 UR8, UR8, 0x1, URZ ;  /* 0x0000000108087899 */ /* 0x000fe400080006ff */
[----:B------:R-:W-:-:S04]  /*0720*/  UIADD3 UR6, UPT, UPT, -UR6, 0x100000, URZ ;  /* 0x0010000006067890 */ /* 0x000fc8000fffe1ff */
[----:B------:R-:W-:Y:S02]  /*0730*/  USHF.L.U32 UR7, UR6, 0xb, URZ ;  /* 0x0000000b06077899 */ /* 0x000fe400080006ff */
[----:B------:R-:W-:Y:S01]  /*0740*/  USHF.L.U32 UR6, UR6, 0x1, URZ ;  /* 0x0000000106067899 */ /* 0x000fe200080006ff */
[----:B------:R-:W-:Y:S01]  /*0750*/  ELECT P0, URZ, PT ;  /* 0x0000000000ff782f */ /* 0x000fe20003800000 */
[----:B------:R-:W2:Y:S02]  /*0760*/  FENCE.VIEW.ASYNC.S ;  /* 0x00000000000073c6 */ /* 0x000ea40000000000 */
[----:B--2---:R2:W3:Y:S08]  /*0770*/  SYNCS.EXCH.64 URZ, [UR4+0x20], UR8 ;  /* 0x0000200804ff75b2 */ /* 0x0044f00008000100 */
[----:B------:R2:W1:Y:S01]  /*0780*/  SYNCS.EXCH.64 URZ, [UR4+0x38], UR6 ;  /* 0x0000380604ff75b2 */ /* 0x0004620008000100 */
[----:B------:R2:W1:Y:S01]  /*0790*/  SYNCS.EXCH.64 URZ, [UR4+0x28], UR8 ;  /* 0x0000280804ff75b2 */ /* 0x0004620008000100 */
[----:B------:R2:W1:Y:S01]  /*07a0*/  SYNCS.EXCH.64 URZ, [UR4+0x40], UR6 ;  /* 0x0000400604ff75b2 */ /* 0x0004620008000100 */
[----:B------:R2:W1:Y:S01]  /*07b0*/  SYNCS.EXCH.64 URZ, [UR4+0x30], UR8 ;  /* 0x0000300804ff75b2 */ /* 0x0004620008000100 */
[----:B------:R2:W1:Y:S01]  /*07c0*/  SYNCS.EXCH.64 URZ, [UR4+0x48], UR6 ;  /* 0x0000480604ff75b2 */ /* 0x0004620008000100 */
[----:B------:R-:W-:Y:S01]  /*07d0*/  NOP ;  /* 0x0000000000007918 */ /* 0x000fe20000000000 */
.L_x_10:
[----:B------:R-:W4:Y:S01]  /*07e0*/  SHFL.IDX PT, R0, R96, RZ, 0x1f ;  /* 0x00001fff60007589 */ /* 0x000f2200000e0000 */
[----:B------:R-:W-:Y:S01]  /*07f0*/  NOP ;  /* 0x0000000000007918 */ /* 0x000fe20000000000 */
[----:B----4-:R-:W-:-:S13]  /*0800*/  ISETP.NE.AND P0, PT, R0, 0x3, PT ;  /* 0x000000030000780c */ /* 0x010fda0003f05270 */
[----:B------:R-:W-:Y:S05]  /*0810*/  @P0 BRA `(.L_x_11) ;  /* 0x00000000002c0947 */ /* 0x000fea0003800000 */
[----:B--23--:R-:W-:Y:S01]  /*0820*/  UMOV UR6, 0x400 ;  /* 0x0000040000067882 */ /* 0x00cfe20000000000 */
[----:B------:R-:W-:Y:S01]  /*0830*/  UMOV UR4, 0x20 ;  /* 0x0000002000047882 */ /* 0x000fe20000000000 */
[----:B------:R-:W-:Y:S02]  /*0840*/  ULEA UR6, UR53, UR6, 0x18 ;  /* 0x0000000635067291 */ /* 0x000fe4000f8ec0ff */
[----:B------:R-:W-:-:S04]  /*0850*/  UIADD3 UR4, UPT, UPT, -UR4, 0x100000, URZ ;  /* 0x0010000004047890 */ /* 0x000fc8000fffe1ff */
[----:B------:R-:W-:Y:S02]  /*0860*/  USHF.L.U32 UR5, UR4, 0xb, URZ ;  /* 0x0000000b04057899 */ /* 0x000fe400080006ff */
[----:B------:R-:W-:Y:S01]  /*0870*/  USHF.L.U32 UR4, UR4, 0x1, URZ ;  /* 0x0000000104047899 */ /* 0x000fe200080006ff */
[----:B------:R-:W-:Y:S01]  /*0880*/  ELECT P0, URZ, PT ;  /* 0x0000000000ff782f */ /* 0x000fe20003800000 */
[----:B------:R-:W2:Y:S10]  /*0890*/  FENCE.VIEW.ASYNC.S ;  /* 0x00000000000073c6 */ /* 0x000eb40000000000 */
[----:B--2---:R4:W2:Y:S01]  /*08a0*/  SYNCS.EXCH.64 URZ, [UR6+0x50], UR4 ;  /* 0x0000500406ff75b2 */ /* 0x0048a20008000100 */
[----:B------:R4:W3:Y:S02]  /*08b0*/  SYNCS.EXCH.64 URZ, [UR6+0x58], UR4 ;  /* 0x0000580406ff75b2 */ /* 0x0008e40008000100 */
[----:B----4-:R-:W-:Y:S01]  /*08c0*/  NOP ;  /* 0x0000000000007918 */ /* 0x010fe20000000000 */
.L_x_11:
[----:B------:R-:W4:Y:S01]  /*08d0*/  SHFL.IDX PT, R0, R96, RZ, 0x1f ;  /* 0x00001fff60007589 */ /* 0x000f2200000e0000 */
[----:B------:R-:W-:Y:S01]  /*08e0*/  NOP ;  /* 0x0000000000007918 */ /* 0x000fe20000000000 */
[----:B----4-:R-:W-:-:S13]  /*08f0*/  ISETP.NE.AND P0, PT, R0, 0x4, PT ;  /* 0x000000040000780c */ /* 0x010fda0003f05270 */
[----:B------:R-:W-:Y:S05]  /*0900*/  @P0 BRA `(.L_x_12) ;  /* 0x0000000000480947 */ /* 0x000fea0003800000 */
[----:B--23--:R-:W-:Y:S01]  /*0910*/  UMOV UR4, 0x1e0 ;  /* 0x000001e000047882 */ /* 0x00cfe20000000000 */
[----:B------:R-:W-:Y:S01]  /*0920*/  UMOV UR6, 0x400 ;  /* 0x0000040000067882 */ /* 0x000fe20000000000 */
[----:B------:R-:W-:Y:S01]  /*0930*/  USEL UR4, UR4, 0x1a0, UP5 ;  /* 0x000001a004047887 */ /* 0x000fe2000a800000 */
        /* <DEDUP_REMOVED lines=10> */
[----:B--2---:R4:W2:Y:S08]  /*09e0*/  SYNCS.EXCH.64 URZ, [UR6+0x60], UR8 ;  /* 0x0000600806ff75b2 */ /* 0x0048b00008000100 */
[----:B------:R4:W3:Y:S01]  /*09f0*/  SYNCS.EXCH.64 URZ, [UR6+0x70], UR4 ;  /* 0x0000700406ff75b2 */ /* 0x0008e20008000100 */
[----:B------:R4:W1:Y:S01]  /*0a00*/  SYNCS.EXCH.64 URZ, [UR6+0x68], UR8 ;  /* 0x0000680806ff75b2 */ /* 0x0008620008000100 */
[----:B------:R4:W1:Y:S02]  /*0a10*/  SYNCS.EXCH.64 URZ, [UR6+0x78], UR4 ;  /* 0x0000780406ff75b2 */ /* 0x0008640008000100 */
[----:B----4-:R-:W-:Y:S01]  /*0a20*/  NOP ;  /* 0x0000000000007918 */ /* 0x010fe20000000000 */
.L_x_12:
[----:B------:R-:W4:Y:S01]  /*0a30*/  SHFL.IDX PT, R0, R96, RZ, 0x1f ;  /* 0x00001fff60007589 */ /* 0x000f2200000e0000 */
[----:B------:R-:W-:Y:S01]  /*0a40*/  NOP ;  /* 0x0000000000007918 */ /* 0x000fe20000000000 */
[----:B----4-:R-:W-:-:S13]  /*0a50*/  ISETP.NE.AND P0, PT, R0, 0x5, PT ;  /* 0x000000050000780c */ /* 0x010fda0003f05270 */
[----:B------:R-:W-:Y:S05]  /*0a60*/  @P0 BRA `(.L_x_13) ;  /* 0x0000000000540947 */ /* 0x000fea0003800000 */
[----:B--23--:R-:W-:Y:S01]  /*0a70*/  UMOV UR4, 0x400 ;  /* 0x0000040000047882 */ /* 0x00cfe20000000000 */
        /* <DEDUP_REMOVED lines=14> */
[----:B------:R4:W1:Y:S01]  /*0b60*/  SYNCS.EXCH.64 URZ, [UR4+0xa8], UR8 ;  /* 0x0000a80804ff75b2 */ /* 0x0008620008000100 */
[----:B------:R4:W1:Y:S01]  /*0b70*/  SYNCS.EXCH.64 URZ, [UR4+0x90], UR6 ;  /* 0x0000900604ff75b2 */ /* 0x0008620008000100 */
[----:B------:R4:W1:Y:S01]  /*0b80*/  SYNCS.EXCH.64 URZ, [UR4+0xb0], UR8 ;  /* 0x0000b00804ff75b2 */ /* 0x0008620008000100 */
[----:B------:R4:W1:Y:S01]  /*0b90*/  SYNCS.EXCH.64 URZ, [UR4+0x98], UR6 ;  /* 0x0000980604ff75b2 */ /* 0x0008620008000100 */
[----:B------:R4:W1:Y:S02]  /*0ba0*/  SYNCS.EXCH.64 URZ, [UR4+0xb8], UR8 ;  /* 0x0000b80804ff75b2 */ /* 0x0008640008000100 */
[----:B----4-:R-:W-:Y:S01]  /*0bb0*/  NOP ;  /* 0x0000000000007918 */ /* 0x010fe20000000000 */
.L_x_13:
[----:B------:R-:W4:Y:S01]  /*0bc0*/  SHFL.IDX PT, R0, R96, RZ, 0x1f ;  /* 0x00001fff60007589 */ /* 0x000f2200000e0000 */
[----:B------:R-:W-:Y:S01]  /*0bd0*/  ISETP.NE.OR P1, PT, RZ, UR10, !P1 ;  /* 0x0000000aff007c0c */ /* 0x000fe2000cf25670 */
        /* <DEDUP_REMOVED lines=12> */
[----:B------:R4:W3:Y:S01]  /*0ca0*/  SYNCS.EXCH.64 URZ, [UR4+0xd0], UR6 ;  /* 0x0000d00604ff75b2 */ /* 0x0008e20008000100 */
[----:B------:R4:W1:Y:S01]  /*0cb0*/  SYNCS.EXCH.64 URZ, [UR4+0xc8], UR6 ;  /* 0x0000c80604ff75b2 */ /* 0x0008620008000100 */
[----:B------:R4:W1:Y:S02]  /*0cc0*/  SYNCS.EXCH.64 URZ, [UR4+0xd8], UR6 ;  /* 0x0000d80604ff75b2 */ /* 0x0008640008000100 */
[----:B----4-:R-:W-:Y:S01]  /*0cd0*/  NOP ;  /* 0x0000000000007918 */ /* 0x010fe20000000000 */
.L_x_14:
[----:B------:R-:W-:Y:S01]  /*0ce0*/  VOTEU.ALL UP1, P1 ;  /* 0x0000000000ff7886 */ /* 0x000fe20000820000 */
[----:B--23--:R-:W2:Y:S01]  /*0cf0*/  LDCU UR7, c[0x0][0x36c] ;  /* 0x00006d80ff0777ac */ /* 0x00cea20008000800 */
[----:B------:R-:W-:Y:S01]  /*0d00*/  NOP ;  /* 0x0000000000007918 */ /* 0x000fe20000000000 */
[----:B------:R-:W-:Y:S01]  /*0d10*/  LOP3.LUT R10, R97, 0x1f, RZ, 0xc0, !PT ;  /* 0x0000001f610a7812 */ /* 0x000fe200078ec0ff */
[----:B------:R-:W-:Y:S01]  /*0d20*/  UMOV UR4, 0x20 ;  /* 0x0000002000047882 */ /* 0x000fe20000000000 */
[----:B------:R-:W-:Y:S01]  /*0d30*/  @!UP1 UMOV UR6, 0x400 ;  /* 0x0000040000069882 */ /* 0x000fe20000000000 */
[----:B------:R-:W-:-:S04]  /*0d40*/  @!UP1 UIADD3 UR4, UPT, UPT, -UR4, 0x100000, URZ ;  /* 0x0010000004049890 */ /* 0x000fc8000fffe1ff */
[----:B------:R-:W-:Y:S02]  /*0d50*/  @!UP1 USHF.L.U32 UR5, UR4, 0xb, URZ ;  /* 0x0000000b04059899 */ /* 0x000fe400080006ff */
[----:B------:R-:W-:Y:S02]  /*0d60*/  @!UP1 USHF.L.U32 UR4, UR4, 0x1, URZ ;  /* 0x0000000104049899 */ /* 0x000fe400080006ff */
[----:B------:R-:W-:Y:S01]  /*0d70*/  @!UP1 ULEA UR6, UR53, UR6, 0x18 ;  /* 0x0000000635069291 */ /* 0x000fe2000f8ec0ff */
[----:B------:R-:W-:Y:S01]  /*0d80*/  VOTEU.ALL UP1, P1 ;  /* 0x0000000000ff7886 */ /* 0x000fe20000820000 */
[----:B------:R-:W-:Y:S01]  /*0d90*/  UISETP.NE.AND UP4, UPT, UR10, URZ, UPT ;  /* 0x000000ff0a00728c */ /* 0x000fe2000bf85270 */
[----:B------:R-:W3:Y:S09]  /*0da0*/  FENCE.VIEW.ASYNC.S ;  /* 0x00000000000073c6 */ /* 0x000ef20000000000 */
[----:B---3--:R3:W4:Y:S01]  /*0db0*/  @!UP1 SYNCS.EXCH.64 URZ, [UR6+0xe0], UR4 ;  /* 0x0000e00406ff95b2 */ /* 0x0087220008000100 */
[----:B--2---:R-:W-:-:S09]  /*0dc0*/  UISETP.EQ.U32.AND UP1, UPT, UR7, 0x1, UPT ;  /* 0x000000010700788c */ /* 0x004fd2000bf22070 */
[----:B------:R-:W-:Y:S05]  /*0dd0*/  BRA.U !UP1, `(.L_x_15) ;  /* 0x0000000109087547 */ /* 0x000fea000b800000 */
[----:B-1--4-:R-:W-:Y:S01]  /*0de0*/  UCGABAR_ARV ;  /* 0x00000000000079c7 */ /* 0x012fe20008000000 */
[----:B------:R-:W-:Y:S05]  /*0df0*/  BRA `(.L_x_16) ;  /* 0x0000000000047947 */ /* 0x000fea0003800000 */
.L_x_15:
[----:B-1--4-:R-:W-:Y:S01]  /*0e00*/  NOP ;  /* 0x0000000000007918 */ /* 0x012fe20000000000 */
.L_x_16:
[----:B------:R-:W1:Y:S01]  /*0e10*/  S2R R15, SR_CTAID.Y ;  /* 0x00000000000f7919 */ /* 0x000e620000002600 */
[----:B------:R-:W-:-:S05]  /*0e20*/  CS2R.32 R91, SR_CgaSize ;  /* 0x00000000005b7805 */ /* 0x000fca0000008a00 */
[----:B------:R-:W-:-:S05]  /*0e30*/  IMAD R91, R91, -0xa0, RZ ;  /* 0xffffff605b5b7824 */ /* 0x000fca00078e02ff */
[----:B---3--:R-:W-:-:S14]  /*0e40*/  R2UR UR4, R91 ;  /* 0x000000005b0472ca */ /* 0x008fdc00000e0000 */
[----:B------:R-:W2:Y:S01]  /*0e50*/  LDCU UR4, c[0x0][UR4+0x2b4] ;  /* 0x00005680040477ac */ /* 0x000ea20008000800 */
[----:B------:R-:W-:-:S05]  /*0e60*/  CS2R.32 R0, SR_CgaSize ;  /* 0x0000000000007805 */ /* 0x000fca0000008a00 */
[----:B------:R-:W-:-:S06]  /*0e70*/  IMAD R0, R0, -0xa0, RZ ;  /* 0xffffff6000007824 */ /* 0x000fcc00078e02ff */
[----:B------:R-:W3:Y:S01]  /*0e80*/  LDC R0, c[0x0][R0+0x2a4] ;  /* 0x0000a90000007b82 */ /* 0x000ee20000000800 */
[----:B------:R-:W-:Y:S01]  /*0e90*/  PRMT R8, RZ, 0x7610, R8 ;  /* 0x00007610ff087816 */ /* 0x000fe20000000008 */
[----:B------:R-:W4:Y:S01]  /*0ea0*/  S2R R9, SR_CTAID.X ;  /* 0x0000000000097919 */ /* 0x000f220000002500 */
[----:B------:R-:W-:-:S05]  /*0eb0*/  CS2R.32 R91, SR_CgaSize ;  /* 0x00000000005b7805 */ /* 0x000fca0000008a00 */
[----:B------:R-:W-:-:S05]  /*0ec0*/  IMAD R91, R91, -0xa0, RZ ;  /* 0xffffff605b5b7824 */ /* 0x000fca00078e02ff */
[----:B------:R-:W-:-:S14]  /*0ed0*/  R2UR UR5, R91 ;  /* 0x000000005b0572ca */ /* 0x000fdc00000e0000 */
[----:B------:R-:W3:Y:S01]  /*0ee0*/  LDCU UR5, c[0x0][UR5+0x2b0] ;  /* 0x00005600050577ac */ /* 0x000ee20008000800 */
[----:B------:R-:W-:Y:S01]  /*0ef0*/  UISETP.NE.AND UP2, UPT, UR10, 0x2, UPT ;  /* 0x000000020a00788c */ /* 0x000fe2000bf45270 */
[----:B------:R-:W2:Y:S01]  /*0f00*/  LDC R13, c[0x0][0xb24] ;  /* 0x0002c900ff0d7b82 */ /* 0x000ea20000000800 */
[----:B------:R-:W-:-:S05]  /*0f10*/  CS2R.32 R2, SR_CgaSize ;  /* 0x0000000000027805 */ /* 0x000fca0000008a00 */
[----:B------:R-:W-:-:S06]  /*0f20*/  IMAD R2, R2, -0xa0, RZ ;  /* 0xffffff6002027824 */ /* 0x000fcc00078e02ff */
[----:B------:R-:W3:Y:S08]  /*0f30*/  LDC R2, c[0x0][R2+0x2a0] ;  /* 0x0000a80002027b82 */ /* 0x000ef00000000800 */
[----:B------:R-:W3:Y:S01]  /*0f40*/  LDC R40, c[0x0][0xb24] ;  /* 0x0002c900ff287b82 */ /* 0x000ee20000000800 */
[----:B-1----:R-:W-:-:S07]  /*0f50*/  I2FP.F32.U32 R90, R15 ;  /* 0x0000000f005a7245 */ /* 0x002fce0000201000 */
[----:B------:R-:W1:Y:S01]  /*0f60*/  S2UR UR60, SR_CTAID.Z ;  /* 0x00000000003c79c3 */ /* 0x000e620000002700 */
[----:B--2---:R-:W-:Y:S01]  /*0f70*/  ISETP.GE.AND P0, PT, R13, 0x1, PT ;  /* 0x000000010d00780c */ /* 0x004fe20003f06270 */
[----:B----4-:R-:W-:Y:S01]  /*0f80*/  IMAD.MOV.U32 R14, RZ, RZ, R9 ;  /* 0x000000ffff0e7224 */ /* 0x010fe200078e0009 */
[----:B------:R-:W-:Y:S01]  /*0f90*/  I2FP.F32.U32 R91, R9 ;  /* 0x00000009005b7245 */ /* 0x000fe20000201000 */
[----:B------:R-:W-:Y:S01]  /*0fa0*/  FMUL R90, R90, UR4 ;  /* 0x000000045a5a7c20 */ /* 0x000fe20008400000 */
[----:B------:R-:W2:Y:S03]  /*0fb0*/  LDCU UR4, c[0x0][0xb30] ;  /* 0x00016600ff0477ac */ /* 0x000ea60008000800 */
[----:B---3--:R-:W-:Y:S02]  /*0fc0*/  FMUL R91, R91, UR5 ;  /* 0x000000055b5b7c20 */ /* 0x008fe40008400000 */
[----:B------:R-:W3:Y:S08]  /*0fd0*/  F2I.U32.TRUNC.NTZ R90, R90 ;  /* 0x0000005a005a7305 */ /* 0x000ef0000020f000 */
[----:B------:R-:W4:Y:S01]  /*0fe0*/  F2I.U32.TRUNC.NTZ R91, R91 ;  /* 0x0000005b005b7305 */ /* 0x000f22000020f000 */
[----:B--2---:R-:W-:Y:S01]  /*0ff0*/  UISETP.NE.AND UP3, UPT, UR4, 0x1, UPT ;  /* 0x000000010400788c */ /* 0x004fe2000bf65270 */
[----:B---3--:R-:W-:-:S05]  /*1000*/  IADD3 R90, PT, PT, -R90, RZ, RZ ;  /* 0x000000ff5a5a7210 */ /* 0x008fca0007ffe1ff */
[----:B------:R-:W-:Y:S01]  /*1010*/  IMAD R90, R0, R90, R15 ;  /* 0x0000005a005a7224 */ /* 0x000fe200078e020f */
[----:B------:R-:W-:Y:S01]  /*1020*/  PRMT R0, RZ, 0x7610, R0 ;  /* 0x00007610ff007816 */ /* 0x000fe20000000000 */
[----:B----4-:R-:W-:-:S04]  /*1030*/  IMAD.MOV R91, RZ, RZ, -R91 ;  /* 0x000000ffff5b7224 */ /* 0x010fc800078e0a5b */
[----:B------:R-:W-:Y:S01]  /*1040*/  IMAD R91, R2, R91, R9 ;  /* 0x0000005b025b7224 */ /* 0x000fe200078e0209 */
[----:B-1----:R-:W-:Y:S06]  /*1050*/  BRA.U UP4, `(.L_x_17) ;  /* 0x0000000104247547 */ /* 0x002fec000b800000 */
[----:B------:R-:W-:Y:S01]  /*1060*/  ISETP.NE.AND P1, PT, R90, RZ, PT ;  /* 0x000000ff5a00720c */ /* 0x000fe20003f25270 */
[----:B------:R-:W-:Y:S01]  /*1070*/  IMAD.MOV.U32 R0, RZ, RZ, 0x3 ;  /* 0x00000003ff007424 */ /* 0x000fe200078e00ff */
[C---:B------:R-:W-:Y:S02]  /*1080*/  LOP3.LUT R2, R91.reuse, 0xfffffffe, RZ, 0xc0, !PT ;  /* 0xfffffffe5b027812 */ /* 0x040fe400078ec0ff */
[----:B------:R-:W-:Y:S02]  /*1090*/  ISETP.LT.U32.OR P1, PT, R91, 0x2, !P1 ;  /* 0x000000025b00780c */ /* 0x000fe40004f21470 */
[----:B------:R-:W-:Y:S02]  /*10a0*/  SHF.L.U32 R0, R0, R2, RZ ;  /* 0x0000000200007219 */ /* 0x000fe400000006ff */
[----:B------:R-:W-:Y:S02]  /*10b0*/  SEL R4, RZ, 0x1, !P1 ;  /* 0x00000001ff047807 */ /* 0x000fe40004800000 */
[----:B------:R-:W-:-:S05]  /*10c0*/  SEL R3, RZ, 0x2, !P1 ;  /* 0x00000002ff037807 */ /* 0x000fca0004800000 */
[----:B------:R-:W-:-:S05]  /*10d0*/  IMAD.IADD R3, R4, 0x1, R3 ;  /* 0x0000000104037824 */ /* 0x000fca00078e0203 */
[----:B------:R-:W-:Y:S02]  /*10e0*/  PRMT R8, R3, 0x7610, R8 ;  /* 0x0000761003087816 */ /* 0x000fe40000000008 */
.L_x_17:
[----:B------:R-:W-:Y:S05]  /*10f0*/  @!P0 BRA `(.L_x_18) ;  /* 0x0000000000b88947 */ /* 0x000fea0003800000 */
[----:B------:R-:W1:Y:S01]  /*1100*/  LDC.64 R4, c[0x0][0xb18] ;  /* 0x0002c600ff047b82 */ /* 0x000e620000000a00 */
[----:B------:R-:W-:-:S07]  /*1110*/  ISETP.NE.AND P0, PT, R13, 0x1, PT ;  /* 0x000000010d00780c */ /* 0x000fce0003f05270 */
[----:B------:R-:W2:Y:S08]  /*1120*/  LDC R16, c[0x0][0xb0c] ;  /* 0x0002c300ff107b82 */ /* 0x000eb00000000800 */
[----:B------:R-:W3:Y:S08]  /*1130*/  LDC R18, c[0x0][0x370] ;  /* 0x0000dc00ff127b82 */ /* 0x000ef00000000800 */
[----:B------:R-:W4:Y:S01]  /*1140*/  LDC R17, c[0x0][0x374] ;  /* 0x0000dd00ff117b82 */ /* 0x000f220000000800 */
[----:B-1----:R-:W-:-:S07]  /*1150*/  ISETP.NE.AND P1, PT, R4, 0x1, PT ;  /* 0x000000010400780c */ /* 0x002fce0003f25270 */
[----:B------:R-:W3:Y:S01]  /*1160*/  LDC.64 R6, c[0x0][0xb10] ;  /* 0x0002c400ff067b82 */ /* 0x000ee20000000a00 */
[----:B--2---:R-:W-:-:S07]  /*1170*/  ISETP.NE.AND P2, PT, R16, 0x1, PT ;  /* 0x000000011000780c */ /* 0x004fce0003f45270 */
[----:B------:R-:W1:Y:S08]  /*1180*/  LDC R14, c[0x0][0xb20] ;  /* 0x0002c800ff0e7b82 */ /* 0x000e700000000800 */
[----:B------:R-:W2:Y:S01]  /*1190*/  LDC.64 R2, c[0x0][0xb28] ;  /* 0x0002ca00ff027b82 */ /* 0x000ea20000000a00 */
[----:B----4-:R-:W-:-:S04]  /*11a0*/  IMAD.HI.U32 R19, R17, R5, RZ ;  /* 0x0000000511137227 */ /* 0x010fc800078e00ff */
[----:B------:R-:W-:-:S04]  /*11b0*/  IMAD.HI.U32 R5, R15, R5, RZ ;  /* 0x000000050f057227 */ /* 0x000fc800078e00ff */
[----:B---3--:R-:W-:-:S05]  /*11c0*/  IMAD.HI.U32 R20, R18, R6, RZ ;  /* 0x0000000612147227 */ /* 0x008fca00078e00ff */
[-C--:B------:R-:W-:Y:S01]  /*11d0*/  @P2 SHF.R.U32.HI R18, RZ, R7.reuse, R20 ;  /* 0x00000007ff122219 */ /* 0x080fe20000011614 */
[----:B------:R-:W-:Y:S01]  /*11e0*/  IMAD.HI.U32 R20, R9, R6, RZ ;  /* 0x0000000609147227 */ /* 0x000fe200078e00ff */
[-C--:B-1----:R-:W-:Y:S02]  /*11f0*/  @P1 SHF.R.U32.HI R17, RZ, R14.reuse, R19 ;  /* 0x0000000eff111219 */ /* 0x082fe40000011613 */
[----:B------:R-:W-:Y:S02]  /*1200*/  SHF.R.U32.HI R5, RZ, R14, R5 ;  /* 0x0000000eff057219 */ /* 0x000fe40000011605 */
[----:B------:R-:W-:Y:S02]  /*1210*/  SHF.R.U32.HI R20, RZ, R7, R20 ;  /* 0x00000007ff147219 */ /* 0x000fe40000011614 */
[----:B------:R-:W-:Y:S01]  /*1220*/  SEL R5, R15, R5, !P1 ;  /* 0x000000050f057207 */ /* 0x000fe20004800000 */
[----:B--2---:R-:W-:Y:S01]  /*1230*/  IMAD.HI.U32 R19, R17, R2, RZ ;  /* 0x0000000211137227 */ /* 0x004fe200078e00ff */
[----:B------:R-:W-:-:S03]  /*1240*/  SEL R14, R9, R20, !P2 ;  /* 0x00000014090e7207 */ /* 0x000fc60005000000 */
[----:B------:R-:W-:Y:S01]  /*1250*/  IMAD.HI.U32 R6, R18, R2, RZ ;  /* 0x0000000212067227 */ /* 0x000fe200078e00ff */
[----:B------:R-:W-:-:S04]  /*1260*/  @P0 SHF.R.U32.HI R17, RZ, R3, R19 ;  /* 0x00000003ff110219 */ /* 0x000fc80000011613 */
[----:B------:R-:W-:Y:S01]  /*1270*/  @P0 SHF.R.U32.HI R18, RZ, R3, R6 ;  /* 0x00000003ff120219 */ /* 0x000fe20000011606 */
[----:B------:R-:W-:-:S04]  /*1280*/  IMAD R17, R17, R13, RZ ;  /* 0x0000000d11117224 */ /* 0x000fc800078e02ff */
[----:B------:R-:W-:Y:S01]  /*1290*/  IMAD R6, R18, R13, RZ ;  /* 0x0000000d12067224 */ /* 0x000fe200078e02ff */
[----:B------:R-:W-:-:S04]  /*12a0*/  ISETP.GE.AND P1, PT, R5, R17, PT ;  /* 0x000000110500720c */ /* 0x000fc80003f26270 */
[----:B------:R-:W-:Y:S01]  /*12b0*/  ISETP.GE.OR P1, PT, R14, R6, P1 ;  /* 0x000000060e00720c */ /* 0x000fe20000f26670 */
[----:B------:R-:W-:-:S05]  /*12c0*/  IMAD.HI.U32 R6, R5, R2, RZ ;  /* 0x0000000205067227 */ /* 0x000fca00078e00ff */
[----:B------:R-:W-:-:S04]  /*12d0*/  SHF.R.U32.HI R6, RZ, R3, R6 ;  /* 0x00000003ff067219 */ /* 0x000fc80000011606 */
[----:B------:R-:W-:-:S03]  /*12e0*/  SEL R6, R5, R6, !P0 ;  /* 0x0000000605067207 */ /* 0x000fc60004000000 */
[----:B------:R-:W-:Y:S01]  /*12f0*/  @!P1 IMAD.HI.U32 R7, R14, R2, RZ ;  /* 0x000000020e079227 */ /* 0x000fe200078e00ff */
[----:B------:R-:W-:-:S04]  /*1300*/  IADD3 R2, PT, PT, -R6, RZ, RZ ;  /* 0x000000ff06027210 */ /* 0x000fc80007ffe1ff */
[----:B------:R-:W-:Y:S01]  /*1310*/  @!P1 SHF.R.U32.HI R3, RZ, R3, R7 ;  /* 0x00000003ff039219 */ /* 0x000fe20000011607 */
[----:B------:R-:W-:Y:S01]  /*1320*/  IMAD R2, R13, R2, R5 ;  /* 0x000000020d027224 */ /* 0x000fe200078e0205 */
[----:B------:R-:W-:Y:S02]  /*1330*/  IADD3 R7, PT, PT, -R5, RZ, RZ ;  /* 0x000000ff05077210 */ /* 0x000fe40007ffe1ff */
[----:B------:R-:W-:-:S03]  /*1340*/  @!P1 SEL R3, R14, R3, !P0 ;  /* 0x000000030e039207 */ /* 0x000fc60004000000 */
[----:B------:R-:W-:Y:S02]  /*1350*/  IMAD R7, R4, R7, R15 ;  /* 0x0000000704077224 */ /* 0x000fe400078e020f */
[--C-:B------:R-:W-:Y:S02]  /*1360*/  @!P1 IMAD.IADD R6, R6, 0x1, -R3.reuse ;  /* 0x0000000106069824 */ /* 0x100fe400078e0a03 */
[----:B------:R-:W-:Y:S01]  /*1370*/  @!P1 IMAD R3, R2, R18, R3 ;  /* 0x0000001202039224 */ /* 0x000fe200078e0203 */
[----:B------:R-:W-:Y:S01]  /*1380*/  IADD3 R2, PT, PT, -R14, RZ, RZ ;  /* 0x000000ff0e027210 */ /* 0x000fe20007ffe1ff */
[----:B------:R-:W-:Y:S02]  /*1390*/  @!P1 IMAD R5, R6, R13, R14 ;  /* 0x0000000d06059224 */ /* 0x000fe400078e020e */
[----:B------:R-:W-:Y:S02]  /*13a0*/  @!P1 IMAD.MOV.U32 R14, RZ, RZ, R3 ;  /* 0x000000ffff0e9224 */ /* 0x000fe400078e0003 */
[----:B------:R-:W-:-:S02]  /*13b0*/  IMAD R2, R16, R2, R9 ;  /* 0x0000000210027224 */ /* 0x000fc400078e0209 */
[----:B------:R-:W-:Y:S02]  /*13c0*/  IMAD R15, R5, R4, R7 ;  /* 0x00000004050f7224 */ /* 0x000fe400078e0207 */
[----:B------:R-:W-:Y:S02]  /*13d0*/  IMAD R14, R14, R16, R2 ;  /* 0x000000100e0e7224 */ /* 0x000fe400078e0202 */
.L_x_18:
[----:B------:R-:W-:Y:S05]  /*13e0*/  BRA.U UP3, `(.L_x_19) ;  /* 0x0000000103407547 */ /* 0x000fea000b800000 */
[----:B------:R-:W1:Y:S08]  /*13f0*/  LDC.64 R4, c[0x0][0xb10] ;  /* 0x0002c400ff047b82 */ /* 0x000e700000000a00 */
[----:B------:R-:W2:Y:S08]  /*1400*/  LDC.64 R2, c[0x0][0xb18] ;  /* 0x0002c600ff027b82 */ /* 0x000eb00000000a00 */
[----:B------:R-:W3:Y:S08]  /*1410*/  LDC R6, c[0x0][0xb20] ;  /* 0x0002c800ff067b82 */ /* 0x000ef00000000800 */
[----:B------:R-:W4:Y:S01]  /*1420*/  LDC R7, c[0x0][0xb0c] ;  /* 0x0002c300ff077b82 */ /* 0x000f220000000800 */
[----:B-1----:R-:W-:-:S05]  /*1430*/  IMAD.HI.U32 R4, R14, R4, RZ ;  /* 0x000000040e047227 */ /* 0x002fca00078e00ff */
[----:B------:R-:W-:Y:S01]  /*1440*/  SHF.R.U32.HI R4, RZ, R5, R4 ;  /* 0x00000005ff047219 */ /* 0x000fe20000011604 */
[----:B--2---:R-:W-:Y:S01]  /*1450*/  IMAD.HI.U32 R3, R15, R3, RZ ;  /* 0x000000030f037227 */ /* 0x004fe200078e00ff */
[----:B------:R-:W-:-:S04]  /*1460*/  ISETP.NE.AND P0, PT, R2, 0x1, PT ;  /* 0x000000010200780c */ /* 0x000fc80003f05270 */
[----:B---3--:R-:W-:-:S04]  /*1470*/  SHF.R.U32.HI R3, RZ, R6, R3 ;  /* 0x00000006ff037219 */ /* 0x008fc80000011603 */
[----:B------:R-:W-:Y:S02]  /*1480*/  SEL R3, R15, R3, !P0 ;  /* 0x000000030f037207 */ /* 0x000fe40004000000 */
[----:B----4-:R-:W-:-:S04]  /*1490*/  ISETP.NE.AND P1, PT, R7, 0x1, PT ;  /* 0x000000010700780c */ /* 0x010fc80003f25270 */
[----:B------:R-:W-:-:S05]  /*14a0*/  SEL R5, R14, R4, !P1 ;  /* 0x000000040e057207 */ /* 0x000fca0004800000 */
[----:B------:R-:W-:Y:S02]  /*14b0*/  IMAD.IADD R4, R3, 0x1, -R5 ;  /* 0x0000000103047824 */ /* 0x000fe400078e0a05 */
[----:B------:R-:W-:Y:S02]  /*14c0*/  IMAD.IADD R3, R5, 0x1, -R3 ;  /* 0x0000000105037824 */ /* 0x000fe400078e0a03 */
[----:B------:R-:W-:Y:S02]  /*14d0*/  IMAD R14, R4, R7, R14 ;  /* 0x00000007040e7224 */ /* 0x000fe400078e020e */
[----:B------:R-:W-:Y:S02]  /*14e0*/  IMAD R15, R3, R2, R15 ;  /* 0x00000002030f7224 */ /* 0x000fe400078e020f */
.L_x_19:
[----:B------:R-:W-:Y:S05]  /*14f0*/  BRA.U !UP1, `(.L_x_20) ;  /* 0x00000001090c7547 */ /* 0x000fea000b800000 */
[----:B------:R-:W-:Y:S01]  /*1500*/  UCGABAR_WAIT ;  /* 0x0000000000007dc7 */ /* 0x000fe20008000000 */
[----:B------:R-:W-:Y:S01]  /*1510*/  CCTL.IVALL ;  /* 0x00000000ff00798f */ /* 0x000fe20002000000 */
[----:B------:R-:W-:Y:S05]  /*1520*/  BRA `(.L_x_21) ;  /* 0x0000000000047947 */ /* 0x000fea0003800000 */
.L_x_20:
[----:B------:R-:W-:Y:S06]  /*1530*/  BAR.SYNC.DEFER_BLOCKING 0x0 ;  /* 0x0000000000007b1d */ /* 0x000fec0000010000 */
.L_x_21:
[----:B------:R-:W-:Y:S05]  /*1540*/  BRA.U UP2, `(.L_x_22) ;  /* 0x0000001502947547 */ /* 0x000fea000b800000 */
[----:B------:R-:W1:Y:S01]  /*1550*/  LDCU UR6, c[0x0][0x38c] ;  /* 0x00007180ff0677ac */ /* 0x000e620008000800 */
[----:B------:R-:W2:Y:S01]  /*1560*/  LDC R8, c[0x0][0x370] ;  /* 0x0000dc00ff087b82 */ /* 0x000ea20000000800 */
[C---:B------:R-:W-:Y:S01]  /*1570*/  IMAD.SHL.U32 R19, R9.reuse, 0x20, RZ ;  /* 0x0000002009137824 */ /* 0x040fe200078e00ff */
[----:B------:R-:W-:Y:S01]  /*1580*/  PLOP3.LUT P1, PT, PT, PT, UP5, 0x80, 0x8 ;  /* 0x000000000008781c */ /* 0x000fe20003f2f058 */
[----:B------:R-:W-:Y:S01]  /*1590*/  UISETP.NE.AND UP1, UPT, UR10, URZ, UPT ;  /* 0x000000ff0a00728c */ /* 0x000fe2000bf25270 */
[----:B------:R-:W-:Y:S01]  /*15a0*/  ISETP.NE.AND P4, PT, R10, RZ, P5 ;  /* 0x000000ff0a00720c */ /* 0x000fe20002f85270 */
[----:B------:R-:W-:Y:S01]  /*15b0*/  IMAD.SHL.U32 R18, R9, 0x80, RZ ;  /* 0x0000008009127824 */ /* 0x000fe200078e00ff */
[----:B------:R-:W-:Y:S01]  /*15c0*/  PLOP3.LUT P1, PT, P1, PT, PT, 0x8, 0x80 ;  /* 0x000000000080781c */ /* 0x000fe20000f2e170 */
[----:B------:R-:W-:Y:S01]  /*15d0*/  IMAD.MOV.U32 R17, RZ, RZ, 0x1 ;  /* 0x00000001ff117424 */ /* 0x000fe200078e00ff */
[----:B------:R-:W3:Y:S01]  /*15e0*/  LDC R0, c[0x0][0x374] ;  /* 0x0000dd00ff007b82 */ /* 0x000ee20000000800 */
[----:B------:R-:W-:Y:S01]  /*15f0*/  IMAD.MOV.U32 R16, RZ, RZ, RZ ;  /* 0x000000ffff107224 */ /* 0x000fe200078e00ff */
[----:B------:R-:W-:Y:S01]  /*1600*/  CS2R R12, SRZ ;  /* 0x00000000000c7805 */ /* 0x000fe2000001ff00 */
[----:B------:R-:W-:Y:S01]  /*1610*/  IMAD.MOV.U32 R11, RZ, RZ, 0x1 ;  /* 0x00000001ff0b7424 */ /* 0x000fe200078e00ff */
[----:B------:R-:W-:Y:S01]  /*1620*/  LOP3.LUT R19, R19, 0x20, RZ, 0xc0, !PT ;  /* 0x0000002013137812 */ /* 0x000fe200078ec0ff */
[----:B------:R-:W4:Y:S01]  /*1630*/  LDCU.64 UR38, c[0x0][0x348] ;  /* 0x00006900ff2677ac */ /* 0x000f220008000a00 */
[----:B-1----:R-:W-:-:S02]  /*1640*/  UIADD3 UR5, UPT, UPT, UR6, 0xff, URZ ;  /* 0x000000ff06057890 */ /* 0x002fc4000fffe0ff */
[----:B------:R-:W-:Y:S02]  /*1650*/  UIADD3 UR61, UPT, UPT, UR6, 0x1fe, URZ ;  /* 0x000001fe063d7890 */ /* 0x000fe4000fffe0ff */
[----:B------:R-:W-:Y:S02]  /*1660*/  USHF.R.S32.HI UR4, URZ, 0x1f, UR5 ;  /* 0x0000001fff047899 */ /* 0x000fe40008011405 */
[----:B------:R-:W-:Y:S02]  /*1670*/  USEL UR37, UR37, 0x2, UP1 ;  /* 0x0000000225257887 */ /* 0x000fe40008800000 */
[----:B------:R-:W-:Y:S01]  /*1680*/  ULEA.HI UR4, UR4, UR5, URZ, 0x8 ;  /* 0x0000000504047291 */ /* 0x000fe2000f8f40ff */
[----:B------:R-:W-:-:S03]  /*1690*/  UMOV UR23, URZ ;  /* 0x000000ff00177c82 */ /* 0x000fc60008000000 */
[----:B------:R-:W-:Y:S02]  /*16a0*/  USHF.R.S32.HI UR47, URZ, 0x8, UR4 ;  /* 0x00000008ff2f7899 */ /* 0x000fe40008011404 */
[----:B------:R-:W-:Y:S02]  /*16b0*/  UIADD3 UR4, UPT, UPT, UR6, -0x1, URZ ;  /* 0xffffffff06047890 */ /* 0x000fe4000fffe0ff */
[----:B------:R-:W-:Y:S02]  /*16c0*/  UISETP.LT.U32.AND UP0, UPT, UR47, 0x2, UPT ;  /* 0x000000022f00788c */ /* 0x000fe4000bf01070 */
[----:B------:R-:W-:Y:S02]  /*16d0*/  UISETP.GE.U32.AND UP2, UPT, UR4, -0x1ff, UPT ;  /* 0xfffffe010400788c */ /* 0x000fe4000bf46070 */
[----:B------:R-:W-:-:S04]  /*16e0*/  USEL UR46, UR47, 0x2, UP0 ;  /* 0x000000022f2e7887 */ /* 0x000fc80008000000 */
[----:B------:R-:W-:Y:S02]  /*16f0*/  UIADD3 UR4, UPT, UPT, UR46, -0x1, URZ ;  /* 0xffffffff2e047890 */ /* 0x000fe4000fffe0ff */
[----:B------:R-:W-:-:S03]  /*1700*/  UIADD3 UR55, UPT, UPT, UR47, -UR46, URZ ;  /* 0x8000002e2f377290 */ /* 0x000fc6000fffe0ff */
[----:B------:R-:W-:-:S04]  /*1710*/  @UP2 UIADD3 UR4, UPT, UPT, UR46, URZ, URZ ;  /* 0x000000ff2e042290 */ /* 0x000fc8000fffe0ff */
[----:B------:R-:W-:Y:S02]  /*1720*/  UIADD3 UR45, UPT, UPT, UR4, 0x1, URZ ;  /* 0x00000001042d7890 */ /* 0x000fe4000fffe0ff */
[----:B--2-4-:R-:W-:-:S12]  /*1730*/  UIADD3 UR54, UPT, UPT, -UR4, URZ, URZ ;  /* 0x000000ff04367290 */ /* 0x014fd8000fffe1ff */
.L_x_46:
[----:B------:R-:W-:Y:S01]  /*1740*/  UISETP.NE.AND UP0, UPT, UR53, URZ, UPT ;  /* 0x000000ff3500728c */ /* 0x000fe2000bf05270 */
[----:B------:R-:W1:Y:S08]  /*1750*/  S2UR UR53, SR_CgaCtaId ;  /* 0x00000000003579c3 */ /* 0x000e700000008800 */
[----:B------:R-:W-:Y:S05]  /*1760*/  BRA.U UP0, `(.L_x_23) ;  /* 0x0000000100347547 */ /* 0x000fea000b800000 */
[----:B------:R-:W2:Y:S01]  /*1770*/  S2R R2, SR_CgaCtaId ;  /* 0x0000000000027919 */ /* 0x000ea20000008800 */
[----:B------:R-:W-:-:S04]  /*1780*/  MOV R3, 0x400 ;  /* 0x0000040000037802 */ /* 0x000fc80000000f00 */
[----:B--2---:R-:W-:Y:S02]  /*1790*/  LEA R2, R2, R3, 0x18 ;  /* 0x0000000302027211 */ /* 0x004fe400078ec0ff */
[----:B------:R-:W-:-:S03]  /*17a0*/  SHF.L.U32 R3, R11, 0x1f, RZ ;  /* 0x0000001f0b037819 */ /* 0x000fc600000006ff */
[----:B------:R-:W-:-:S04]  /*17b0*/  IMAD R2, R12, 0x8, R2 ;  /* 0x000000080c027824 */ /* 0x000fc800078e0202 */
[----:B------:R-:W2:Y:S02]  /*17c0*/  SYNCS.PHASECHK.TRANS64.TRYWAIT P0, [R2+URZ+0xd0], R3 ;  /* 0x0000d003020075a7 */ /* 0x000ea400080011ff */
[----:B--2---:R-:W-:Y:S05]  /*17d0*/  @!P0 BRA `(.L_x_24) ;  /* 0x0000006c00608947 */ /* 0x004fea0003800000 */
.L_x_135:
[----:B------:R-:W-:Y:S01]  /*17e0*/  VIADD R12, R12, 0x1 ;  /* 0x000000010c0c7836 */ /* 0x000fe20000000000 */
[----:B------:R2:W-:Y:S04]  /*17f0*/  SYNCS.ARRIVE.TRANS64.A1T0 RZ, [R2+URZ+0xc0], RZ ;  /* 0x0000c0ff02ff79a7 */ /* 0x0005e800081000ff */
[----:B------:R-:W-:-:S04]  /*1800*/  ISETP.NE.AND P0, PT, R12, 0x2, PT ;  /* 0x000000020c00780c */ /* 0x000fc80003f05270 */
[----:B------:R-:W-:Y:S02]  /*1810*/  SEL R12, R12, RZ, P0 ;  /* 0x000000ff0c0c7207 */ /* 0x000fe40000000000 */
[----:B--2---:R-:W-:-:S04]  /*1820*/  SEL R2, RZ, 0x1, P0 ;  /* 0x00000001ff027807 */ /* 0x004fc80000000000 */
[----:B------:R-:W-:-:S07]  /*1830*/  LOP3.LUT R11, R11, R2, RZ, 0x3c, !PT ;  /* 0x000000020b0b7212 */ /* 0x000fce00078e3cff */
.L_x_23:
[----:B------:R-:W-:Y:S01]  /*1840*/  UMOV UR21, 0x400 ;  /* 0x0000040000157882 */ /* 0x000fe20000000000 */
[----:B------:R-:W-:Y:S01]  /*1850*/  SHF.L.U32 R2, R17, 0x1f, RZ ;  /* 0x0000001f11027819 */ /* 0x000fe200000006ff */
[----:B-1----:R-:W-:Y:S01]  /*1860*/  ULEA UR21, UR53, UR21, 0x18 ;  /* 0x0000001535157291 */ /* 0x002fe2000f8ec0ff */
[----:B------:R-:W-:Y:S01]  /*1870*/  R2UR UR5, R15 ;  /* 0x000000000f0572ca */ /* 0x000fe200000e0000 */
[----:B------:R-:W-:Y:S01]  /*1880*/  UISETP.GE.U32.AND UP0, UPT, UR61, 0x1ff, UPT ;  /* 0x000001ff3d00788c */ /* 0x000fe2000bf06070 */
[----:B------:R-:W-:Y:S01]  /*1890*/  R2UR UR59, R18 ;  /* 0x00000000123b72ca */ /* 0x000fe200000e0000 */
[----:B------:R-:W-:Y:S01]  /*18a0*/  ULEA UR4, UR23, UR21, 0x3 ;  /* 0x0000001517047291 */ /* 0x000fe2000f8e18ff */
[----:B------:R-:W-:Y:S01]  /*18b0*/  R2UR UR27, R19 ;  /* 0x00000000131b72ca */ /* 0x000fe200000e0000 */
[----:B------:R-:W-:-:S07]  /*18c0*/  UMOV UR22, URZ ;  /* 0x000000ff00167c82 */ /* 0x000fce0008000000 */
[----:B------:R1:W2:Y:S05]  /*18d0*/  SYNCS.PHASECHK.TRANS64.TRYWAIT P2, [UR4+0x10], R2 ;  /* 0x00001002ff0075a7 */ /* 0x0002aa0008041104 */
[----:B------:R-:W-:Y:S01]  /*18e0*/  ULEA UR27, UR5, UR27, 0x6 ;  /* 0x0000001b051b7291 */ /* 0x000fe2000f8e30ff */
[----:B-1----:R-:W-:-:S05]  /*18f0*/  LEA.HI R2, R14, R14, RZ, 0x1 ;  /* 0x0000000e0e027211 */ /* 0x002fca00078f08ff */
[----:B------:R-:W-:-:S05]  /*1900*/  IMAD.SHL.U32 R2, R2, 0x80, RZ ;  /* 0x0000008002027824 */ /* 0x000fca00078e00ff */
[----:B------:R-:W-:-:S04]  /*1910*/  LOP3.LUT R2, R2, 0xffffff00, RZ, 0xc0, !PT ;  /* 0xffffff0002027812 */ /* 0x000fc800078ec0ff */
[----:B------:R-:W-:-:S13]  /*1920*/  R2UR UR4, R2 ;  /* 0x00000000020472ca */ /* 0x000fda00000e0000 */
[----:B------:R-:W-:Y:S01]  /*1930*/  ULOP3.LUT UR59, UR4, 0x80, UR59, 0xf8, !UPT ;  /* 0x00000080043b7892 */ /* 0x000fe2000f8ef83b */
[----:B------:R-:W-:Y:S11]  /*1940*/  BRA.U !UP0, `(.L_x_25) ;  /* 0x0000000508587547 */ /* 0x000ff6000b800000 */
[----:B------:R-:W-:Y:S01]  /*1950*/  UMOV UR29, UR54 ;  /* 0x00000036001d7c82 */ /* 0x000fe20008000000 */
[----:B------:R-:W-:Y:S01]  /*1960*/  UMOV UR6, UR23 ;  /* 0x0000001700067c82 */ /* 0x000fe20008000000 */
[----:B------:R-:W-:-:S05]  /*1970*/  UMOV UR42, 0x80 ;  /* 0x00000080002a7882 */ /* 0x000fca0000000000 */
.L_x_33:
[----:B------:R-:W-:Y:S01]  /*1980*/  ULEA UR7, UR6, UR21, 0x3 ;  /* 0x0000001506077291 */ /* 0x000fe2000f8e18ff */
[----:B--2---:R-:W-:Y:S01]  /*1990*/  @P5 MOV R3, 0x28000 ;  /* 0x0002800000035802 */ /* 0x004fe20000000f00 */
[----:B-12-4-:R-:W-:Y:S10]  /*19a0*/  @P2 BRA `(.L_x_26) ;  /* 0x00000000000c2947 */ /* 0x016ff40003800000 */
[----:B------:R-:W-:-:S04]  /*19b0*/  SHF.L.U32 R4, R17, 0x1f, RZ ;  /* 0x0000001f11047819 */ /* 0x000fc800000006ff */
[----:B------:R-:W1:Y:S02]  /*19c0*/  SYNCS.PHASECHK.TRANS64.TRYWAIT P0, [UR7+0x10], R4 ;  /* 0x00001004ff0075a7 */ /* 0x000e640008001107 */
[----:B-1----:R-:W-:Y:S05]  /*19d0*/  @!P0 BRA `(.L_x_27) ;  /* 0x0000006800f48947 */ /* 0x002fea0003800000 */
.L_x_26:
[----:B------:R2:W-:Y:S01]  /*19e0*/  @P5 SYNCS.ARRIVE.TRANS64 RZ, [UR7], R3 ;  /* 0x00000003ffff59a7 */ /* 0x0005e20008000007 */
[----:B------:R-:W-:Y:S02]  /*19f0*/  ULOP3.LUT UR4, UR37, 0x2, URZ, 0xfc, !UPT ;  /* 0x0000000225047892 */ /* 0x000fe4000f8efcff */
[----:B------:R-:W-:Y:S02]  /*1a00*/  UIADD3 UR29, UPT, UPT, UR29, 0x1, URZ ;  /* 0x000000011d1d7890 */ /* 0x000fe4000fffe0ff */
[----:B------:R-:W-:Y:S02]  /*1a10*/  UISETP.NE.AND UP0, UPT, UR4, 0x2, UPT ;  /* 0x000000020400788c */ /* 0x000fe4000bf05270 */
[----:B------:R-:W-:-:S07]  /*1a20*/  UISETP.NE.AND UP2, UPT, UR29, 0x1, UPT ;  /* 0x000000011d00788c */ /* 0x000fce000bf45270 */
[----:B------:R-:W-:Y:S05]  /*1a30*/  BRA.U UP0, `(.L_x_28) ;  /* 0x0000000100047547 */ /* 0x000fea000b800000 */
[----:B------:R-:W-:Y:S05]  /*1a40*/  BPT.TRAP 0x1 ;  /* 0x000000040000795c */ /* 0x000fea0000300000 */
.L_x_28:
[----:B------:R-:W-:Y:S04]  /*1a50*/  BSSY.RECONVERGENT B0, `(.L_x_29) ;  /* 0x0000003000007945 */ /* 0x000fe80003800200 */
[----:B------:R-:W-:Y:S05]  /*1a60*/  @!P4 BRA `(.L_x_30) ;  /* 0x000000000004c947 */ /* 0x000fea0003800000 */
[----:B------:R-:W-:Y:S05]  /*1a70*/  BPT.TRAP 0x1 ;  /* 0x000000040000795c */ /* 0x000fea0000300000 */
.L_x_30:
[----:B------:R-:W-:Y:S05]  /*1a80*/  BSYNC.RECONVERGENT B0 ;  /* 0x0000000000007941 */ /* 0x000fea0003800200 */
.L_x_29:
[----:B------:R-:W-:Y:S01]  /*1a90*/  UIADD3 UR4, UPT, UPT, UR6, 0x1, URZ ;  /* 0x0000000106047890 */ /* 0x000fe2000fffe0ff */
[----:B------:R-:W-:Y:S01]  /*1aa0*/  BSSY.RECONVERGENT B0, `(.L_x_31) ;  /* 0x000003c000007945 */ /* 0x000fe20003800200 */
[----:B------:R-:W-:Y:S02]  /*1ab0*/  ELECT P0, URZ, PT ;  /* 0x0000000000ff782f */ /* 0x000fe40003800000 */
[----:B------:R-:W-:-:S04]  /*1ac0*/  UISETP.NE.AND UP0, UPT, UR4, 0x2, UPT ;  /* 0x000000020400788c */ /* 0x000fc8000bf05270 */
[----:B------:R-:W-:Y:S02]  /*1ad0*/  USEL UR5, URZ, 0x1, UP0 ;  /* 0x00000001ff057887 */ /* 0x000fe40008000000 */
[----:B------:R-:W-:-:S04]  /*1ae0*/  USEL UR23, UR4, URZ, UP0 ;  /* 0x000000ff04177287 */ /* 0x000fc80008000000 */
[----:B------:R-:W-:Y:S01]  /*1af0*/  ULEA UR4, UR23, UR21, 0x3 ;  /* 0x0000001517047291 */ /* 0x000fe2000f8e18ff */
[----:B------:R-:W-:-:S04]  /*1b00*/  LOP3.LUT R17, R17, UR5, RZ, 0x3c, !PT ;  /* 0x0000000511117c12 */ /* 0x000fc8000f8e3cff */
[----:B-1----:R-:W-:-:S04]  /*1b10*/  SHF.L.U32 R2, R17, 0x1f, RZ ;  /* 0x0000001f11027819 */ /* 0x002fc800000006ff */
[----:B------:R1:W4:Y:S01]  /*1b20*/  SYNCS.PHASECHK.TRANS64.TRYWAIT P2, [UR4+0x10], R2 ;  /* 0x00001002ff0075a7 */ /* 0x0003220008041104 */
[----:B------:R-:W-:Y:S05]  /*1b30*/  @!P0 BRA `(.L_x_32) ;  /* 0x0000000000c88947 */ /* 0x000fea0003800000 */
[----:B------:R-:W-:Y:S02]  /*1b40*/  ULEA UR32, UR6, UR21, 0x10 ;  /* 0x0000001506207291 */ /* 0x000fe4000f8e80ff */
[----:B------:R-:W-:Y:S02]  /*1b50*/  UIADD3 UR4, UP1, UPT, UR38, 0x80, URZ ;  /* 0x0000008026047890 */ /* 0x000fe4000ff3e0ff */
[----:B------:R-:W-:Y:S02]  /*1b60*/  ULEA UR13, UR6, UR21, 0xe ;  /* 0x00000015060d7291 */ /* 0x000fe4000f8e70ff */
[----:B------:R-:W-:Y:S02]  /*1b70*/  UIADD3 UR14, UP0, UPT, UR38, 0x180, URZ ;  /* 0x00000180260e7890 */ /* 0x000fe4000ff1e0ff */
[----:B------:R-:W-:Y:S02]  /*1b80*/  UIADD3 UR58, UPT, UPT, UR42, -0x80, URZ ;  /* 0xffffff802a3a7890 */ /* 0x000fe4000fffe0ff */
[----:B------:R-:W-:-:S02]  /*1b90*/  ULOP3.LUT UR57, UR7, 0xfefffff8, URZ, 0xc0, !UPT ;  /* 0xfefffff807397892 */ /* 0x000fc4000f8ec0ff */
[----:B------:R-:W-:Y:S02]  /*1ba0*/  UIADD3.X UR5, UPT, UPT, URZ, UR39, URZ, UP1, !UPT ;  /* 0x00000027ff057290 */ /* 0x000fe40008ffe4ff */
[----:B------:R-:W-:Y:S02]  /*1bb0*/  UIADD3 UR56, UPT, UPT, UR32, 0x6400, URZ ;  /* 0x0000640020387890 */ /* 0x000fe4000fffe0ff */
[----:B------:R-:W-:Y:S02]  /*1bc0*/  UIADD3 UR50, UPT, UPT, UR42, -0x40, URZ ;  /* 0xffffffc02a327890 */ /* 0x000fe4000fffe0ff */
[----:B------:R-:W-:Y:S02]  /*1bd0*/  UIADD3 UR48, UPT, UPT, UR32, 0xa400, URZ ;  /* 0x0000a40020307890 */ /* 0x000fe4000fffe0ff */
[----:B------:R-:W-:Y:S02]  /*1be0*/  UIADD3 UR40, UPT, UPT, UR32, 0xe400, URZ ;  /* 0x0000e40020287890 */ /* 0x000fe4000fffe0ff */
[----:B------:R-:W-:-:S02]  /*1bf0*/  UIADD3 UR34, UPT, UPT, UR42, 0x40, URZ ;  /* 0x000000402a227890 */ /* 0x000fc4000fffe0ff */
[----:B------:R-:W-:Y:S02]  /*1c00*/  UIADD3 UR32, UPT, UPT, UR32, 0x12400, URZ ;  /* 0x0001240020207890 */ /* 0x000fe4000fffe0ff */
[----:B------:R-:W-:Y:S02]  /*1c10*/  UIADD3.X UR15, UPT, UPT, URZ, UR39, URZ, UP0, !UPT ;  /* 0x00000027ff0f7290 */ /* 0x000fe400087fe4ff */
[----:B------:R-:W-:Y:S02]  /*1c20*/  UIADD3 UR24, UPT, UPT, UR13, 0x26400, URZ ;  /* 0x000264000d187890 */ /* 0x000fe4000fffe0ff */
[----:B------:R-:W-:Y:S01]  /*1c30*/  UIADD3 UR8, UPT, UPT, UR13, 0x27400, URZ ;  /* 0x000274000d087890 */ /* 0x000fe2000fffe0ff */
[----:B------:R-:W-:Y:S01]  /*1c40*/  UMOV UR30, 0x0 ;  /* 0x00000000001e7882 */ /* 0x000fe20000000000 */
[----:B------:R-:W-:Y:S01]  /*1c50*/  UMOV UR31, 0x10000000 ;  /* 0x10000000001f7882 */ /* 0x000fe20000000000 */
[----:B------:R-:W-:Y:S01]  /*1c60*/  UMOV UR51, UR59 ;  /* 0x0000003b00337c82 */ /* 0x000fe20008000000 */
[----:B------:R-:W-:Y:S01]  /*1c70*/  UMOV UR52, UR60 ;  /* 0x0000003c00347c82 */ /* 0x000fe20008000000 */
[----:B------:R-:W-:Y:S01]  /*1c80*/  UMOV UR49, UR57 ;  /* 0x0000003900317c82 */ /* 0x000fe20008000000 */
[----:B------:R-:W-:Y:S01]  /*1c90*/  UMOV UR43, UR59 ;  /* 0x0000003b002b7c82 */ /* 0x000fe20008000000 */
[----:B------:R-:W-:Y:S01]  /*1ca0*/  UMOV UR44, UR60 ;  /* 0x0000003c002c7c82 */ /* 0x000fe20008000000 */
[----:B------:R-:W-:Y:S01]  /*1cb0*/  UMOV UR41, UR57 ;  /* 0x0000003900297c82 */ /* 0x000fe20008000000 */
[----:B------:R-:W-:Y:S01]  /*1cc0*/  UTMALDG.3D.2CTA [UR56], [UR4], desc[UR30] ;  /* 0x00001e38040075b4 */ /* 0x000fe20008211000 */
[----:B------:R-:W-:Y:S01]  /*1cd0*/  UMOV UR35, UR59 ;  /* 0x0000003b00237c82 */ /* 0x000fe20008000000 */
        /* <DEDUP_REMOVED lines=10> */
[----:B------:R-:W-:Y:S01]  /*1d80*/  UIADD3 UR16, UPT, UPT, UR13, 0x28400, URZ ;  /* 0x000284000d107890 */ /* 0x000fe2000fffe0ff */
[----:B------:R-:W-:Y:S01]  /*1d90*/  UMOV UR18, UR42 ;  /* 0x0000002a00127c82 */ /* 0x000fe20008000000 */
[----:B------:R-:W-:Y:S01]  /*1da0*/  UMOV UR19, UR27 ;  /* 0x0000001b00137c82 */ /* 0x000fe20008000000 */
[----:B------:R-:W-:Y:S01]  /*1db0*/  UTMALDG.3D.2CTA [UR40], [UR4], desc[UR30] ;  /* 0x00001e28040075b4 */ /* 0x000fe20008211000 */
[----:B------:R-:W-:Y:S01]  /*1dc0*/  UMOV UR20, UR60 ;  /* 0x0000003c00147c82 */ /* 0x000fe20008000000 */
[----:B------:R-:W-:Y:S01]  /*1dd0*/  UMOV UR17, UR57 ;  /* 0x0000003900117c82 */ /* 0x000fe20008000000 */
[----:B------:R-:W-:Y:S01]  /*1de0*/  UTMALDG.3D.2CTA [UR32], [UR4], desc[UR30] ;  /* 0x00001e20040075b4 */ /* 0x000fe20008211000 */
[----:B------:R-:W-:Y:S01]  /*1df0*/  UTMALDG.3D.2CTA [UR24], [UR14], desc[UR30] ;  /* 0x00001e180e0075b4 */ /* 0x000fe20008211000 */
[----:B------:R2:W-:Y:S01]  /*1e00*/  UTMALDG.3D.2CTA [UR8], [UR14], desc[UR30] ;  /* 0x00001e080e0075b4 */ /* 0x0005e20008211000 */
[----:B------:R1:W-:Y:S01]  /*1e10*/  UTMALDG.3D.2CTA [UR16], [UR14], desc[UR30] ;  /* 0x00001e100e0075b4 */ /* 0x0003e20008211000 */
[----:B--2---:R-:W-:Y:S01]  /*1e20*/  UIADD3 UR8, UPT, UPT, UR13, 0x29400, URZ ;  /* 0x000294000d087890 */ /* 0x004fe2000fffe0ff */
[----:B------:R-:W-:-:S08]  /*1e30*/  UMOV UR10, UR34 ;  /* 0x00000022000a7c82 */ /* 0x000fd00008000000 */
[----:B------:R1:W-:Y:S02]  /*1e40*/  UTMALDG.3D.2CTA [UR8], [UR14], desc[UR30] ;  /* 0x00001e080e0075b4 */ /* 0x0003e40008211000 */
[----:B-1----:R-:W-:Y:S01]  /*1e50*/  NOP ;  /* 0x0000000000007918 */ /* 0x002fe20000000000 */
.L_x_32:
[----:B------:R-:W-:Y:S05]  /*1e60*/  BSYNC.RECONVERGENT B0 ;  /* 0x0000000000007941 */ /* 0x000fea0003800200 */
.L_x_31:
[----:B------:R-:W-:Y:S01]  /*1e70*/  UIADD3 UR42, UPT, UPT, UR42, 0x100, URZ ;  /* 0x000001002a2a7890 */ /* 0x000fe2000fffe0ff */
[----:B------:R-:W-:Y:S01]  /*1e80*/  UMOV UR6, UR23 ;  /* 0x0000001700067c82 */ /* 0x000fe20008000000 */
[----:B------:R-:W-:Y:S01]  /*1e90*/  UMOV UR22, UR45 ;  /* 0x0000002d00167c82 */ /* 0x000fe20008000000 */
[----:B------:R-:W-:Y:S09]  /*1ea0*/  BRA.U UP2, `(.L_x_33) ;  /* 0xfffffff902b47547 */ /* 0x000ff2000b83ffff */
.L_x_25:
[----:B------:R-:W-:Y:S01]  /*1eb0*/  ULEA UR4, UR23, UR21, 0x3 ;  /* 0x0000001517047291 */ /* 0x000fe2000f8e18ff */
[----:B-1----:R-:W-:Y:S01]  /*1ec0*/  SHF.L.U32 R2, R17, 0x1f, RZ ;  /* 0x0000001f11027819 */ /* 0x002fe200000006ff */
[----:B------:R-:W-:Y:S01]  /*1ed0*/  @!P1 SYNCS.ARRIVE.TRANS64.A1T0 RZ, [UR21+0x58], RZ ;  /* 0x000058ffffff99a7 */ /* 0x000fe20008100015 */
[----:B------:R-:W-:-:S06]  /*1ee0*/  UISETP.GT.AND UP0, UPT, UR47, UR46, UPT ;  /* 0x0000002e2f00728c */ /* 0x000fcc000bf04270 */
[----:B------:R1:W1:Y:S03]  /*1ef0*/  SYNCS.PHASECHK.TRANS64.TRYWAIT P1, [UR4+0x10], R2 ;  /* 0x00001002ff0075a7 */ /* 0x0002660008021104 */
[----:B------:R-:W-:Y:S05]  /*1f00*/  BRA.U !UP0, `(.L_x_34) ;  /* 0x0000000508507547 */ /* 0x000fea000b800000 */
[----:B------:R-:W-:Y:S01]  /*1f10*/  UIADD3 UR29, UPT, UPT, UR55, UR22, URZ ;  /* 0x00000016371d7290 */ /* 0x000fe2000fffe0ff */
[----:B------:R-:W-:-:S11]  /*1f20*/  UMOV UR6, UR23 ;  /* 0x0000001700067c82 */ /* 0x000fd60008000000 */
.L_x_42:
[----:B------:R-:W-:Y:S01]  /*1f30*/  ULEA UR7, UR6, UR21, 0x3 ;  /* 0x0000001506077291 */ /* 0x000fe2000f8e18ff */
[----:B--2---:R-:W-:Y:S01]  /*1f40*/  @P5 MOV R3, 0x28000 ;  /* 0x0002800000035802 */ /* 0x004fe20000000f00 */
[----:B-1----:R-:W-:Y:S10]  /*1f50*/  @P1 BRA `(.L_x_35) ;  /* 0x00000000000c1947 */ /* 0x002ff40003800000 */
[----:B------:R-:W-:-:S04]  /*1f60*/  SHF.L.U32 R4, R17, 0x1f, RZ ;  /* 0x0000001f11047819 */ /* 0x000fc800000006ff */
[----:B------:R-:W1:Y:S02]  /*1f70*/  SYNCS.PHASECHK.TRANS64.TRYWAIT P0, [UR7+0x10], R4 ;  /* 0x00001004ff0075a7 */ /* 0x000e640008001107 */
[----:B-1----:R-:W-:Y:S05]  /*1f80*/  @!P0 BRA `(.L_x_36) ;  /* 0x0000006400a08947 */ /* 0x002fea0003800000 */
.L_x_35:
[----:B------:R2:W-:Y:S01]  /*1f90*/  @P5 SYNCS.ARRIVE.TRANS64 RZ, [UR7], R3 ;  /* 0x00000003ffff59a7 */ /* 0x0005e20008000007 */
[----:B------:R-:W-:-:S04]  /*1fa0*/  ULOP3.LUT UR4, UR37, 0x2, URZ, 0xfc, !UPT ;  /* 0x0000000225047892 */ /* 0x000fc8000f8efcff */
[----:B------:R-:W-:-:S09]  /*1fb0*/  UISETP.NE.AND UP0, UPT, UR4, 0x2, UPT ;  /* 0x000000020400788c */ /* 0x000fd2000bf05270 */
[----:B------:R-:W-:Y:S05]  /*1fc0*/  BRA.U UP0, `(.L_x_37) ;  /* 0x0000000100047547 */ /* 0x000fea000b800000 */
[----:B------:R-:W-:Y:S05]  /*1fd0*/  BPT.TRAP 0x1 ;  /* 0x000000040000795c */ /* 0x000fea0000300000 */
.L_x_37:
[----:B------:R-:W-:Y:S04]  /*1fe0*/  BSSY.RECONVERGENT B0, `(.L_x_38) ;  /* 0x0000003000007945 */ /* 0x000fe80003800200 */
[----:B------:R-:W-:Y:S05]  /*1ff0*/  @!P4 BRA `(.L_x_39) ;  /* 0x000000000004c947 */ /* 0x000fea0003800000 */
[----:B------:R-:W-:Y:S05]  /*2000*/  BPT.TRAP 0x1 ;  /* 0x000000040000795c */ /* 0x000fea0000300000 */
.L_x_39:
[----:B------:R-:W-:Y:S05]  /*2010*/  BSYNC.RECONVERGENT B0 ;  /* 0x0000000000007941 */ /* 0x000fea0003800200 */
.L_x_38:
        /* <DEDUP_REMOVED lines=9> */
[----:B------:R1:W1:Y:S01]  /*20b0*/  SYNCS.PHASECHK.TRANS64.TRYWAIT P1, [UR4+0x10], R2 ;  /* 0x00001002ff0075a7 */ /* 0x0002620008021104 */
[----:B------:R-:W-:Y:S05]  /*20c0*/  @!P0 BRA `(.L_x_41) ;  /* 0x0000000000cc8947 */ /* 0x000fea0003800000 */
[----:B------:R-:W-:Y:S02]  /*20d0*/  ULEA UR32, UR6, UR21, 0x10 ;  /* 0x0000001506207291 */ /* 0x000fe4000f8e80ff */
[----:B------:R-:W-:Y:S02]  /*20e0*/  UIADD3 UR4, UP1, UPT, UR38, 0x80, URZ ;  /* 0x0000008026047890 */ /* 0x000fe4000ff3e0ff */
[----:B------:R-:W-:Y:S02]  /*20f0*/  USHF.L.U32 UR58, UR22, 0x8, URZ ;  /* 0x00000008163a7899 */ /* 0x000fe400080006ff */
[----:B------:R-:W-:Y:S02]  /*2100*/  ULEA UR13, UR6, UR21, 0xe ;  /* 0x00000015060d7291 */ /* 0x000fe4000f8e70ff */
[----:B------:R-:W-:Y:S02]  /*2110*/  UIADD3 UR14, UP0, UPT, UR38, 0x180, URZ ;  /* 0x00000180260e7890 */ /* 0x000fe4000ff1e0ff */
[----:B------:R-:W-:-:S02]  /*2120*/  ULOP3.LUT UR57, UR7, 0xfefffff8, URZ, 0xc0, !UPT ;  /* 0xfefffff807397892 */ /* 0x000fc4000f8ec0ff */
[----:B------:R-:W-:Y:S02]  /*2130*/  UIADD3.X UR5, UPT, UPT, URZ, UR39, URZ, UP1, !UPT ;  /* 0x00000027ff057290 */ /* 0x000fe40008ffe4ff */
[----:B------:R-:W-:Y:S02]  /*2140*/  UIADD3 UR56, UPT, UPT, UR32, 0x6400, URZ ;  /* 0x0000640020387890 */ /* 0x000fe4000fffe0ff */
[----:B------:R-:W-:Y:S02]  /*2150*/  UIADD3 UR50, UPT, UPT, UR58, 0x40, URZ ;  /* 0x000000403a327890 */ /* 0x000fe4000fffe0ff */
[----:B------:R-:W-:Y:S02]  /*2160*/  UIADD3 UR48, UPT, UPT, UR32, 0xa400, URZ ;  /* 0x0000a40020307890 */ /* 0x000fe4000fffe0ff */
[----:B------:R-:W-:Y:S02]  /*2170*/  UIADD3 UR42, UPT, UPT, UR58, 0x80, URZ ;  /* 0x000000803a2a7890 */ /* 0x000fe4000fffe0ff */
[----:B------:R-:W-:-:S02]  /*2180*/  UIADD3 UR40, UPT, UPT, UR32, 0xe400, URZ ;  /* 0x0000e40020287890 */ /* 0x000fc4000fffe0ff */
[----:B------:R-:W-:Y:S02]  /*2190*/  UIADD3 UR34, UPT, UPT, UR58, 0xc0, URZ ;  /* 0x000000c03a227890 */ /* 0x000fe4000fffe0ff */
        /* <DEDUP_REMOVED lines=37> */
[----:B--2---:R-:W-:Y:S01]  /*23f0*/  NOP ;  /* 0x0000000000007918 */ /* 0x004fe20000000000 */
.L_x_41:
[----:B-1----:R-:W-:Y:S05]  /*2400*/  BSYNC.RECONVERGENT B0 ;  /* 0x0000000000007941 */ /* 0x002fea0003800200 */
.L_x_40:
[----:B------:R-:W-:Y:S01]  /*2410*/  UIADD3 UR22, UPT, UPT, UR22, 0x1, URZ ;  /* 0x0000000116167890 */ /* 0x000fe2000fffe0ff */
[----:B------:R-:W-:-:S03]  /*2420*/  UMOV UR6, UR23 ;  /* 0x0000001700067c82 */ /* 0x000fc60008000000 */
[----:B------:R-:W-:-:S09]  /*2430*/  UISETP.NE.AND UP0, UPT, UR22, UR29, UPT ;  /* 0x0000001d1600728c */ /* 0x000fd2000bf05270 */
[----:B------:R-:W-:Y:S05]  /*2440*/  BRA.U UP0, `(.L_x_42) ;  /* 0xfffffff900b87547 */ /* 0x000fea000b83ffff */
.L_x_34:
[C---:B-1----:R-:W-:Y:S01]  /*2450*/  LEA R2, R16.reuse, UR21, 0x3 ;  /* 0x0000001510027c11 */ /* 0x042fe2000f8e18ff */
[----:B------:R-:W-:Y:S01]  /*2460*/  NOP ;  /* 0x0000000000007918 */ /* 0x000fe20000000000 */
[----:B--2---:R-:W-:Y:S02]  /*2470*/  SHF.L.U32 R3, R13, 0x1f, RZ ;  /* 0x0000001f0d037819 */ /* 0x004fe400000006ff */
[----:B------:R-:W-:Y:S02]  /*2480*/  LEA R4, R16, UR21, 0x4 ;  /* 0x0000001510047c11 */ /* 0x000fe4000f8e20ff */
[----:B------:R-:W1:Y:S02]  /*2490*/  SYNCS.PHASECHK.TRANS64.TRYWAIT P0, [R2+URZ+0x60], R3 ;  /* 0x00006003020075a7 */ /* 0x000e6400080011ff */
[----:B-1----:R-:W-:Y:S05]  /*24a0*/  @!P0 BRA `(.L_x_43) ;  /* 0x0000006000708947 */ /* 0x002fea0003800000 */
.L_x_138:
[----:B------:R-:W4:Y:S01]  /*24b0*/  LDS.128 R4, [R4+0xf0] ;  /* 0x0000f00004047984 */ /* 0x000f220000000c00 */
[----:B------:R-:W-:Y:S01]  /*24c0*/  ISETP.GE.AND P0, PT, R40, 0x1, PT ;  /* 0x000000012800780c */ /* 0x000fe20003f06270 */
[----:B-1----:R-:W-:Y:S01]  /*24d0*/  VIADD R2, R2, 0x70 ;  /* 0x0000007002027836 */ /* 0x002fe20000000000 */
[----:B------:R-:W-:Y:S01]  /*24e0*/  @!PT LDS RZ, [RZ] ;  /* 0x00000000fffff984 */ /* 0x000fe20000000800 */
[----:B------:R-:W-:Y:S01]  /*24f0*/  @!PT LDS RZ, [RZ] ;  /* 0x00000000fffff984 */ /* 0x000fe20000000800 */
[----:B------:R-:W-:Y:S01]  /*2500*/  @!PT LDS RZ, [RZ] ;  /* 0x00000000fffff984 */ /* 0x000fe20000000800 */
[----:B------:R-:W-:Y:S01]  /*2510*/  @!PT LDS RZ, [RZ] ;  /* 0x00000000fffff984 */ /* 0x000fe20000000800 */
[----:B------:R1:W-:Y:S06]  /*2520*/  MEMBAR.ALL.CTA ;  /* 0x0000000000007992 */ /* 0x0003ec0000008000 */
[----:B-1----:R-:W1:Y:S01]  /*2530*/  FENCE.VIEW.ASYNC.S ;  /* 0x00000000000073c6 */ /* 0x002e620000000000 */
[----:B------:R-:W-:-:S04]  /*2540*/  PRMT R2, RZ, 0x654, R2 ;  /* 0x00000654ff027816 */ /* 0x000fc80000000002 */
[----:B-1----:R1:W-:Y:S01]  /*2550*/  SYNCS.ARRIVE.TRANS64.RED.A1T0 RZ, [R2+URZ], RZ ;  /* 0x000000ff02ff79a7 */ /* 0x0023e200081004ff */
[----:B----4-:R-:W-:-:S13]  /*2560*/  LOP3.LUT P2, RZ, R6, 0x1, RZ, 0xc0, !PT ;  /* 0x0000000106ff7812 */ /* 0x010fda000784c0ff */
[----:B------:R-:W-:Y:S01]  /*2570*/  @P2 SHF.R.U32.HI R3, RZ, 0x10, R5 ;  /* 0x00000010ff032819 */ /* 0x000fe20000011605 */
[----:B------:R-:W-:Y:S01]  /*2580*/  VOTEU.ANY UP0, P2 ;  /* 0x0000000000ff7886 */ /* 0x000fe20001000100 */
[----:B------:R-:W-:Y:S02]  /*2590*/  @P2 MOV R10, R4 ;  /* 0x00000004000a2202 */ /* 0x000fe40000000f00 */
[----:B------:R-:W-:Y:S02]  /*25a0*/  @P2 R2UR.BROADCAST UR4, R3 ;  /* 0x00000000030422ca */ /* 0x000fe400008e0000 */
[----:B------:R-:W-:-:S11]  /*25b0*/  @P2 LOP3.LUT R9, R5, 0xffff, RZ, 0xc0, !PT ;  /* 0x0000ffff05092812 */ /* 0x000fd600078ec0ff */
[----:B------:R-:W-:Y:S01]  /*25c0*/  @UP0 UMOV UR60, UR4 ;  /* 0x00000004003c0c82 */ /* 0x000fe20008000000 */
[----:B-1----:R-:W-:Y:S05]  /*25d0*/  @!P0 BRA `(.L_x_44) ;  /* 0x0000000000b88947 */ /* 0x002fea0003800000 */
[----:B------:R-:W3:Y:S01]  /*25e0*/  LDC.64 R4, c[0x0][0xb18] ;  /* 0x0002c600ff047b82 */ /* 0x000ee20000000a00 */
[----:B------:R-:W-:-:S07]  /*25f0*/  ISETP.NE.AND P3, PT, R40, 0x1, PT ;  /* 0x000000012800780c */ /* 0x000fce0003f65270 */
[----:B------:R-:W1:Y:S08]  /*2600*/  LDC.64 R6, c[0x0][0xb10] ;  /* 0x0002c400ff067b82 */ /* 0x000e700000000a00 */
[----:B------:R-:W2:Y:S08]  /*2610*/  LDC R14, c[0x0][0xb20] ;  /* 0x0002c800ff0e7b82 */ /* 0x000eb00000000800 */
[----:B------:R-:W4:Y:S01]  /*2620*/  LDC R15, c[0x0][0xb0c] ;  /* 0x0002c300ff0f7b82 */ /* 0x000f220000000800 */
[----:B---3--:R-:W-:Y:S01]  /*2630*/  IMAD.HI.U32 R21, R0, R5, RZ ;  /* 0x0000000500157227 */ /* 0x008fe200078e00ff */
[----:B------:R-:W-:-:S03]  /*2640*/  ISETP.NE.AND P0, PT, R4, 0x1, PT ;  /* 0x000000010400780c */ /* 0x000fc60003f05270 */
[----:B------:R-:W-:-:S03]  /*2650*/  IMAD.HI.U32 R5, R9, R5, RZ ;  /* 0x0000000509057227 */ /* 0x000fc600078e00ff */
[----:B------:R-:W3:Y:S01]  /*2660*/  LDC.64 R2, c[0x0][0xb28] ;  /* 0x0002ca00ff027b82 */ /* 0x000ee20000000a00 */
[----:B-1----:R-:W-:-:S04]  /*2670*/  IMAD.HI.U32 R22, R8, R6, RZ ;  /* 0x0000000608167227 */ /* 0x002fc800078e00ff */
[----:B------:R-:W-:Y:S01]  /*2680*/  IMAD.HI.U32 R23, R10, R6, RZ ;  /* 0x000000060a177227 */ /* 0x000fe200078e00ff */
[----:B------:R-:W-:Y:S02]  /*2690*/  SHF.R.U32.HI R22, RZ, R7, R22 ;  /* 0x00000007ff167219 */ /* 0x000fe40000011616 */
[-C--:B--2---:R-:W-:Y:S02]  /*26a0*/  SHF.R.U32.HI R21, RZ, R14.reuse, R21 ;  /* 0x0000000eff157219 */ /* 0x084fe40000011615 */
[----:B------:R-:W-:Y:S02]  /*26b0*/  SHF.R.U32.HI R5, RZ, R14, R5 ;  /* 0x0000000eff057219 */ /* 0x000fe40000011605 */
[----:B------:R-:W-:Y:S02]  /*26c0*/  SEL R21, R0, R21, !P0 ;  /* 0x0000001500157207 */ /* 0x000fe40004000000 */
[----:B------:R-:W-:Y:S02]  /*26d0*/  SHF.R.U32.HI R23, RZ, R7, R23 ;  /* 0x00000007ff177219 */ /* 0x000fe40000011617 */
[----:B----4-:R-:W-:-:S02]  /*26e0*/  ISETP.NE.AND P1, PT, R15, 0x1, PT ;  /* 0x000000010f00780c */ /* 0x010fc40003f25270 */
[----:B------:R-:W-:Y:S02]  /*26f0*/  SEL R5, R9, R5, !P0 ;  /* 0x0000000509057207 */ /* 0x000fe40004000000 */
[----:B------:R-:W-:Y:S02]  /*2700*/  SEL R22, R8, R22, !P1 ;  /* 0x0000001608167207 */ /* 0x000fe40004800000 */
[----:B------:R-:W-:Y:S01]  /*2710*/  SEL R23, R10, R23, !P1 ;  /* 0x000000170a177207 */ /* 0x000fe20004800000 */
[----:B---3--:R-:W-:-:S04]  /*2720*/  IMAD.HI.U32 R20, R21, R2, RZ ;  /* 0x0000000215147227 */ /* 0x008fc800078e00ff */
        /* <DEDUP_REMOVED lines=10> */
[----:B------:R-:W-:-:S04]  /*27d0*/  @!P0 IMAD.HI.U32 R7, R23, R2, RZ ;  /* 0x0000000217078227 */ /* 0x000fc800078e00ff */
[----:B------:R-:W-:Y:S01]  /*27e0*/  IMAD.MOV R2, RZ, RZ, -R6 ;  /* 0x000000ffff027224 */ /* 0x000fe200078e0a06 */
[----:B------:R-:W-:Y:S02]  /*27f0*/  @!P0 SHF.R.U32.HI R3, RZ, R3, R7 ;  /* 0x00000003ff038219 */ /* 0x000fe40000011607 */
[----:B------:R-:W-:Y:S01]  /*2800*/  IADD3 R7, PT, PT, -R5, RZ, RZ ;  /* 0x000000ff05077210 */ /* 0x000fe20007ffe1ff */
[----:B------:R-:W-:Y:S01]  /*2810*/  IMAD R2, R40, R2, R5 ;  /* 0x0000000228027224 */ /* 0x000fe200078e0205 */
        /* <DEDUP_REMOVED lines=10> */
.L_x_44:
[----:B------:R-:W1:Y:S02]  /*28c0*/  LDCU UR4, c[0x0][0xb30] ;  /* 0x00016600ff0477ac */ /* 0x000e640008000800 */
[----:B-1----:R-:W-:-:S09]  /*28d0*/  UISETP.NE.AND UP0, UPT, UR4, 0x1, UPT ;  /* 0x000000010400788c */ /* 0x002fd2000bf05270 */
[----:B------:R-:W-:Y:S05]  /*28e0*/  BRA.U UP0, `(.L_x_45) ;  /* 0x0000000100407547 */ /* 0x000fea000b800000 */
[----:B------:R-:W1:Y:S08]  /*28f0*/  LDC.64 R4, c[0x0][0xb10] ;  /* 0x0002c400ff047b82 */ /* 0x000e700000000a00 */
[----:B------:R-:W2:Y:S08]  /*2900*/  LDC.64 R2, c[0x0][0xb18] ;  /* 0x0002c600ff027b82 */ /* 0x000eb00000000a00 */
[----:B------:R-:W4:Y:S08]  /*2910*/  LDC R6, c[0x0][0xb20] ;  /* 0x0002c800ff067b82 */ /* 0x000f300000000800 */
[----:B------:R-:W3:Y:S01]  /*2920*/  LDC R7, c[0x0][0xb0c] ;  /* 0x0002c300ff077b82 */ /* 0x000ee20000000800 */
[----:B-1----:R-:W-:-:S05]  /*2930*/  IMAD.HI.U32 R4, R10, R4, RZ ;  /* 0x000000040a047227 */ /* 0x002fca00078e00ff */
[----:B------:R-:W-:Y:S01]  /*2940*/  SHF.R.U32.HI R4, RZ, R5, R4 ;  /* 0x00000005ff047219 */ /* 0x000fe20000011604 */
[----:B--2---:R-:W-:Y:S01]  /*2950*/  IMAD.HI.U32 R3, R9, R3, RZ ;  /* 0x0000000309037227 */ /* 0x004fe200078e00ff */
[----:B------:R-:W-:-:S04]  /*2960*/  ISETP.NE.AND P0, PT, R2, 0x1, PT ;  /* 0x000000010200780c */ /* 0x000fc80003f05270 */
[----:B----4-:R-:W-:-:S04]  /*2970*/  SHF.R.U32.HI R3, RZ, R6, R3 ;  /* 0x00000006ff037219 */ /* 0x010fc80000011603 */
[----:B------:R-:W-:Y:S02]  /*2980*/  SEL R3, R9, R3, !P0 ;  /* 0x0000000309037207 */ /* 0x000fe40004000000 */
[----:B---3--:R-:W-:-:S04]  /*2990*/  ISETP.NE.AND P1, PT, R7, 0x1, PT ;  /* 0x000000010700780c */ /* 0x008fc80003f25270 */
[----:B------:R-:W-:-:S05]  /*29a0*/  SEL R4, R10, R4, !P1 ;  /* 0x000000040a047207 */ /* 0x000fca0004800000 */
[----:B------:R-:W-:Y:S02]  /*29b0*/  IMAD.IADD R5, R3, 0x1, -R4 ;  /* 0x0000000103057824 */ /* 0x000fe400078e0a04 */
[----:B------:R-:W-:Y:S02]  /*29c0*/  IMAD.IADD R3, R4, 0x1, -R3 ;  /* 0x0000000104037824 */ /* 0x000fe400078e0a03 */
[----:B------:R-:W-:Y:S02]  /*29d0*/  IMAD R10, R5, R7, R10 ;  /* 0x00000007050a7224 */ /* 0x000fe400078e020a */
[----:B------:R-:W-:-:S07]  /*29e0*/  IMAD R9, R3, R2, R9 ;  /* 0x0000000203097224 */ /* 0x000fce00078e0209 */
.L_x_45:
[----:B------:R-:W-:Y:S01]  /*29f0*/  VIADD R16, R16, 0x1 ;  /* 0x0000000110107836 */ /* 0x000fe20000000000 */
[----:B------:R-:W-:Y:S01]  /*2a00*/  PLOP3.LUT P1, PT, PT, PT, PT, 0x80, 0x8 ;  /* 0x000000000008781c */ /* 0x000fe20003f2f070 */
[----:B------:R-:W-:Y:S02]  /*2a10*/  IMAD.IADD R14, R10, 0x1, R91 ;  /* 0x000000010a0e7824 */ /* 0x000fe400078e025b */
[----:B------:R-:W-:Y:S01]  /*2a20*/  IMAD.IADD R15, R9, 0x1, R90 ;  /* 0x00000001090f7824 */ /* 0x000fe200078e025a */
[----:B------:R-:W-:-:S04]  /*2a30*/  ISETP.NE.AND P0, PT, R16, 0x2, PT ;  /* 0x000000021000780c */ /* 0x000fc80003f05270 */
[----:B------:R-:W-:Y:S02]  /*2a40*/  SEL R2, RZ, 0x1, P0 ;  /* 0x00000001ff027807 */ /* 0x000fe40000000000 */
[----:B------:R-:W-:Y:S02]  /*2a50*/  SEL R16, R16, RZ, P0 ;  /* 0x000000ff10107207 */ /* 0x000fe40000000000 */
[----:B------:R-:W-:Y:S01]  /*2a60*/  LOP3.LUT R13, R13, R2, RZ, 0x3c, !PT ;  /* 0x000000020d0d7212 */ /* 0x000fe200078e3cff */
[----:B------:R-:W-:Y:S06]  /*2a70*/  @P2 BRA `(.L_x_46) ;  /* 0xffffffec00302947 */ /* 0x000fec000383ffff */
[----:B------:R-:W-:Y:S01]  /*2a80*/  UIADD3 UR21, UPT, UPT, UR21, 0x10, URZ ;  /* 0x0000001015157890 */ /* 0x000fe2000fffe0ff */
[----:B------:R-:W-:-:S03]  /*2a90*/  SHF.L.U32 R2, R17, 0x1f, RZ ;  /* 0x0000001f11027819 */ /* 0x000fc600000006ff */
[----:B------:R-:W-:-:S09]  /*2aa0*/  ULEA UR4, UR23, UR21, 0x3 ;  /* 0x0000001517047291 */ /* 0x000fd2000f8e18ff */
[----:B------:R-:W1:Y:S02]  /*2ab0*/  SYNCS.PHASECHK.TRANS64.TRYWAIT P0, [UR4], R2 ;  /* 0x00000002ff0075a7 */ /* 0x000e640008001104 */
[----:B-1----:R-:W-:Y:S05]  /*2ac0*/  @!P0 BRA `(.L_x_47) ;  /* 0x0000005800fc8947 */ /* 0x002fea0003800000 */
.L_x_140:
[----:B------:R-:W-:-:S04]  /*2ad0*/  UIADD3 UR4, UPT, UPT, UR23, 0x1, URZ ;  /* 0x0000000117047890 */ /* 0x000fc8000fffe0ff */
[----:B------:R-:W-:-:S04]  /*2ae0*/  UISETP.NE.AND UP0, UPT, UR4, 0x2, UPT ;  /* 0x000000020400788c */ /* 0x000fc8000bf05270 */
[----:B------:R-:W-:Y:S02]  /*2af0*/  USEL UR5, URZ, 0x1, UP0 ;  /* 0x00000001ff057887 */ /* 0x000fe40008000000 */
[----:B------:R-:W-:-:S04]  /*2b00*/  USEL UR4, UR4, URZ, UP0 ;  /* 0x000000ff04047287 */ /* 0x000fc80008000000 */
[----:B------:R-:W-:Y:S01]  /*2b10*/  ULEA UR4, UR4, UR21, 0x3 ;  /* 0x0000001504047291 */ /* 0x000fe2000f8e18ff */
[----:B-1----:R-:W-:-:S04]  /*2b20*/  LOP3.LUT R2, R17, UR5, RZ, 0x3c, !PT ;  /* 0x0000000511027c12 */ /* 0x002fc8000f8e3cff */
[----:B------:R-:W-:Y:S01]  /*2b30*/  SHF.L.U32 R2, R2, 0x1f, RZ ;  /* 0x0000001f02027819 */ /* 0x000fe200000006ff */
[----:B---3--:R-:W-:-:S07]  /*2b40*/  IMAD.U32 R0, RZ, RZ, UR4 ;  /* 0x00000004ff007e24 */ /* 0x008fce000f8e00ff */
.L_x_48:
[----:B-1----:R1:W2:Y:S02]  /*2b50*/  SYNCS.PHASECHK.TRANS64.TRYWAIT P0, [R0+URZ], R2 ;  /* 0x00000002000075a7 */ /* 0x0022a400080011ff */
[----:B--2---:R-:W-:Y:S05]  /*2b60*/  @!P0 NANOSLEEP.SYNCS 0x989680 ;  /* 0x009896800000895d */ /* 0x004fea0003900000 */
[----:B------:R-:W2:Y:S02]  /*2b70*/  @!P0 SYNCS.PHASECHK.TRANS64 P0, [R0+URZ], R2 ;  /* 0x00000002000085a7 */ /* 0x000ea400080010ff */
[----:B--2---:R-:W-:Y:S05]  /*2b80*/  @P0 EXIT ;  /* 0x000000000000094d */ /* 0x004fea0003800000 */
[----:B------:R-:W-:Y:S05]  /*2b90*/  BRA `(.L_x_48) ;  /* 0xfffffffc00ec7947 */ /* 0x000fea000383ffff */
.L_x_22:
[----:B------:R-:W-:-:S04]  /*2ba0*/  UISETP.NE.AND UP1, UPT, UR53, URZ, UPT ;  /* 0x000000ff3500728c */ /* 0x000fc8000bf25270 */
[----:B------:R-:W-:-:S09]  /*2bb0*/  UISETP.NE.OR UP1, UPT, UR10, 0x1, UP1 ;  /* 0x000000010a00788c */ /* 0x000fd20008f25670 */
[----:B------:R-:W-:Y:S05]  /*2bc0*/  BRA.U UP1, `(.L_x_49) ;  /* 0x00000005014c7547 */ /* 0x000fea000b800000 */
[----:B------:R-:W-:Y:S01]  /*2bd0*/  HFMA2 R11, -RZ, RZ, 0, 0 ;  /* 0x00000000ff0b7431 */ /* 0x000fe200000001ff */
[----:B------:R-:W-:Y:S01]  /*2be0*/  ISETP.GE.U32.AND P2, PT, R10, 0x2, PT ;  /* 0x000000020a00780c */ /* 0x000fe20003f46070 */
[----:B------:R-:W-:Y:S01]  /*2bf0*/  IMAD.MOV.U32 R12, RZ, RZ, 0x1 ;  /* 0x00000001ff0c7424 */ /* 0x000fe200078e00ff */
[----:B------:R-:W-:Y:S01]  /*2c00*/  CS2R R8, SRZ ;  /* 0x0000000000087805 */ /* 0x000fe2000001ff00 */
[----:B------:R-:W-:Y:S01]  /*2c10*/  IMAD.MOV.U32 R3, RZ, RZ, RZ ;  /* 0x000000ffff037224 */ /* 0x000fe200078e00ff */
[----:B------:R-:W-:Y:S01]  /*2c20*/  UMOV UR6, 0x400 ;  /* 0x0000040000067882 */ /* 0x000fe20000000000 */
[----:B------:R-:W-:Y:S01]  /*2c30*/  UMOV UR5, URZ ;  /* 0x000000ff00057c82 */ /* 0x000fe20008000000 */
[----:B------:R-:W-:-:S12]  /*2c40*/  ULEA UR6, UR53, UR6, 0x18 ;  /* 0x0000000635067291 */ /* 0x000fd8000f8ec0ff */
.L_x_53:
[----:B------:R-:W-:Y:S02]  /*2c50*/  LEA R0, R3, UR6, 0x3 ;  /* 0x0000000603007c11 */ /* 0x000fe4000f8e18ff */
[----:B------:R-:W-:-:S03]  /*2c60*/  SHF.L.U32 R4, R8, 0x1f, RZ ;  /* 0x0000001f08047819 */ /* 0x000fc600000006ff */
[----:B------:R-:W-:Y:S01]  /*2c70*/  VIADD R5, R0, 0xd0 ;  /* 0x000000d000057836 */ /* 0x000fe20000000000 */
[----:B------:R-:W1:Y:S02]  /*2c80*/  SYNCS.PHASECHK.TRANS64.TRYWAIT P0, [R0+URZ+0xc0], R4 ;  /* 0x0000c004000075a7 */ /* 0x000e6400080011ff */
[----:B-1----:R-:W-:Y:S05]  /*2c90*/  @!P0 BRA `(.L_x_50) ;  /* 0x0000005800a08947 */ /* 0x002fea0003800000 */
.L_x_141:
[----:B------:R-:W-:Y:S01]  /*2ca0*/  ULEA UR4, UR5, UR6, 0x3 ;  /* 0x0000000605047291 */ /* 0x000fe2000f8e18ff */
[----:B-1----:R-:W-:Y:S01]  /*2cb0*/  PRMT R0, RZ, 0x654, R5 ;  /* 0x00000654ff007816 */ /* 0x002fe20000000005 */
[----:B------:R-:W-:Y:S01]  /*2cc0*/  @!P2 IMAD.MOV.U32 R4, RZ, RZ, 0x10 ;  /* 0x00000010ff04a424 */ /* 0x000fe200078e00ff */
[----:B------:R-:W-:Y:S01]  /*2cd0*/  SHF.L.U32 R5, R12, 0x1f, RZ ;  /* 0x0000001f0c057819 */ /* 0x000fe200000006ff */
[----:B------:R-:W-:Y:S01]  /*2ce0*/  UIADD3 UR7, UPT, UPT, UR4, 0x60, URZ ;  /* 0x0000006004077890 */ /* 0x000fe2000fffe0ff */
[----:B------:R1:W-:Y:S05]  /*2cf0*/  SYNCS.ARRIVE.TRANS64.RED.A1T0 RZ, [R0+URZ], RZ ;  /* 0x000000ff00ff79a7 */ /* 0x0003ea00081004ff */
[----:B------:R-:W-:Y:S01]  /*2d00*/  IMAD.U32 R6, RZ, RZ, UR7 ;  /* 0x00000007ff067e24 */ /* 0x000fe2000f8e00ff */
[----:B------:R-:W2:Y:S04]  /*2d10*/  SYNCS.PHASECHK.TRANS64.TRYWAIT P0, [UR4+0x70], R5 ;  /* 0x00007005ff0075a7 */ /* 0x000ea80008001104 */
[----:B------:R-:W-:Y:S01]  /*2d20*/  PRMT R6, R10, 0x654, R6 ;  /* 0x000006540a067816 */ /* 0x000fe20000000006 */
[----:B-12---:R-:W-:Y:S06]  /*2d30*/  @!P0 BRA `(.L_x_51) ;  /* 0x00000058008c8947 */ /* 0x006fec0003800000 */
.L_x_143:
[----:B------:R-:W-:Y:S01]  /*2d40*/  ULEA UR8, UR5, UR6, 0x4 ;  /* 0x0000000605087291 */ /* 0x000fe2000f8e20ff */
[----:B------:R-:W-:Y:S01]  /*2d50*/  SEL R2, R6, R2, !P2 ;  /* 0x0000000206027207 */ /* 0x000fe20005000000 */
[----:B------:R-:W-:Y:S01]  /*2d60*/  UIADD3 UR9, UPT, UPT, UR4, 0x60, URZ ;  /* 0x0000006004097890 */ /* 0x000fe2000fffe0ff */
[----:B-1----:R-:W-:Y:S01]  /*2d70*/  LEA R0, R11, UR6, 0x3 ;  /* 0x000000060b007c11 */ /* 0x002fe2000f8e18ff */
[----:B------:R-:W-:Y:S01]  /*2d80*/  UIADD3 UR8, UPT, UPT, UR8, 0xf0, URZ ;  /* 0x000000f008087890 */ /* 0x000fe2000fffe0ff */
[----:B------:R1:W-:Y:S01]  /*2d90*/  @!P2 SYNCS.ARRIVE.TRANS64.RED RZ, [R2+URZ], R4 ;  /* 0x0000000402ffa9a7 */ /* 0x0003e200080004ff */
[----:B------:R-:W-:Y:S01]  /*2da0*/  UIADD3 UR4, UPT, UPT, UR5, 0x1, URZ ;  /* 0x0000000105047890 */ /* 0x000fe2000fffe0ff */
[----:B------:R-:W-:-:S03]  /*2db0*/  VIADD R3, R3, 0x1 ;  /* 0x0000000103037836 */ /* 0x000fc60000000000 */
[----:B------:R-:W-:Y:S02]  /*2dc0*/  UISETP.NE.AND UP0, UPT, UR4, 0x2, UPT ;  /* 0x000000020400788c */ /* 0x000fe4000bf05270 */
[----:B------:R-:W-:Y:S01]  /*2dd0*/  ISETP.NE.AND P0, PT, R3, 0x2, PT ;  /* 0x000000020300780c */ /* 0x000fe20003f05270 */
[----:B------:R-:W-:Y:S06]  /*2de0*/  UGETNEXTWORKID.BROADCAST [UR8], [UR9] ;  /* 0x00000000080073ca */ /* 0x000fec0008000100 */
[----:B------:R-:W-:Y:S02]  /*2df0*/  USEL UR7, URZ, 0x1, UP0 ;  /* 0x00000001ff077887 */ /* 0x000fe40008000000 */
[----:B------:R-:W-:-:S04]  /*2e00*/  USEL UR5, UR4, URZ, UP0 ;  /* 0x000000ff04057287 */ /* 0x000fc80008000000 */
[----:B------:R-:W-:Y:S02]  /*2e10*/  LOP3.LUT R12, R12, UR7, RZ, 0x3c, !PT ;  /* 0x000000070c0c7c12 */ /* 0x000fe4000f8e3cff */
[----:B-1----:R-:W-:-:S04]  /*2e20*/  SHF.L.U32 R4, R9, 0x1f, RZ ;  /* 0x0000001f09047819 */ /* 0x002fc800000006ff */
[----:B------:R-:W1:Y:S02]  /*2e30*/  SYNCS.PHASECHK.TRANS64.TRYWAIT P1, [R0+URZ+0x60], R4 ;  /* 0x00006004000075a7 */ /* 0x000e6400080211ff */
[----:B-1----:R-:W-:Y:S05]  /*2e40*/  @!P1 BRA `(.L_x_52) ;  /* 0x0000005800609947 */ /* 0x002fea0003800000 */
.L_x_144:
[----:B-1----:R-:W-:Y:S01]  /*2e50*/  LEA R4, R11, UR6, 0x4 ;  /* 0x000000060b047c11 */ /* 0x002fe2000f8e20ff */
[----:B------:R-:W-:Y:S01]  /*2e60*/  VIADD R0, R0, 0x70 ;  /* 0x0000007000007836 */ /* 0x000fe20000000000 */
[----:B------:R-:W-:Y:S01]  /*2e70*/  SEL R3, R3, RZ, P0 ;  /* 0x000000ff03037207 */ /* 0x000fe20000000000 */
[----:B------:R-:W-:-:S03]  /*2e80*/  VIADD R11, R11, 0x1 ;  /* 0x000000010b0b7836 */ /* 0x000fc60000000000 */
[----:B------:R-:W1:Y:S01]  /*2e90*/  LDS.128 R4, [R4+0xf0] ;  /* 0x0000f00004047984 */ /* 0x000e620000000c00 */
[----:B------:R-:W-:Y:S02]  /*2ea0*/  PRMT R0, RZ, 0x654, R0 ;  /* 0x00000654ff007816 */ /* 0x000fe40000000000 */
[C---:B------:R-:W-:Y:S01]  /*2eb0*/  ISETP.NE.AND P1, PT, R11.reuse, 0x2, PT ;  /* 0x000000020b00780c */ /* 0x040fe20003f25270 */
[----:B------:R-:W-:Y:S01]  /*2ec0*/  @!PT LDS RZ, [RZ] ;  /* 0x00000000fffff984 */ /* 0x000fe20000000800 */
[----:B------:R-:W-:Y:S01]  /*2ed0*/  @!PT LDS RZ, [RZ] ;  /* 0x00000000fffff984 */ /* 0x000fe20000000800 */
[----:B------:R-:W-:Y:S01]  /*2ee0*/  @!PT LDS RZ, [RZ] ;  /* 0x00000000fffff984 */ /* 0x000fe20000000800 */
[----:B------:R-:W-:Y:S01]  /*2ef0*/  @!PT LDS RZ, [RZ] ;  /* 0x00000000fffff984 */ /* 0x000fe20000000800 */
[----:B------:R2:W-:Y:S06]  /*2f00*/  MEMBAR.ALL.CTA ;  /* 0x0000000000007992 */ /* 0x0005ec0000008000 */
[----:B--2---:R-:W2:Y:S01]  /*2f10*/  FENCE.VIEW.ASYNC.S ;  /* 0x00000000000073c6 */ /* 0x004ea20000000000 */
[----:B------:R-:W-:Y:S01]  /*2f20*/  SEL R11, R11, RZ, P1 ;  /* 0x000000ff0b0b7207 */ /* 0x000fe20000800000 */
[----:B--2---:R2:W-:Y:S01]  /*2f30*/  SYNCS.ARRIVE.TRANS64.RED.A1T0 RZ, [R0+URZ], RZ ;  /* 0x000000ff00ff79a7 */ /* 0x0045e200081004ff */
[----:B-1----:R-:W-:-:S02]  /*2f40*/  LOP3.LUT P3, RZ, R6, 0x1, RZ, 0xc0, !PT ;  /* 0x0000000106ff7812 */ /* 0x002fc4000786c0ff */
[----:B------:R-:W-:-:S04]  /*2f50*/  SEL R4, RZ, 0x1, P1 ;  /* 0x00000001ff047807 */ /* 0x000fc80000800000 */
[----:B------:R-:W-:Y:S02]  /*2f60*/  LOP3.LUT R9, R9, R4, RZ, 0x3c, !PT ;  /* 0x0000000409097212 */ /* 0x000fe400078e3cff */
[----:B--2---:R-:W-:-:S04]  /*2f70*/  SEL R0, RZ, 0x1, P0 ;  /* 0x00000001ff007807 */ /* 0x004fc80000000000 */
[----:B------:R-:W-:Y:S01]  /*2f80*/  LOP3.LUT R8, R8, R0, RZ, 0x3c, !PT ;  /* 0x0000000008087212 */ /* 0x000fe200078e3cff */
[----:B------:R-:W-:Y:S06]  /*2f90*/  @P3 BRA `(.L_x_53) ;  /* 0xfffffffc002c3947 */ /* 0x000fec000383ffff */
[----:B------:R-:W-:Y:S01]  /*2fa0*/  ULEA UR4, UR5, UR6, 0x3 ;  /* 0x0000000605047291 */ /* 0x000fe2000f8e18ff */
[----:B------:R-:W-:-:S08]  /*2fb0*/  SHF.L.U32 R2, R12, 0x1f, RZ ;  /* 0x0000001f0c027819 */ /* 0x000fd000000006ff */
[----:B------:R-:W1:Y:S02]  /*2fc0*/  SYNCS.PHASECHK.TRANS64 P0, [UR4+0x70], R2 ;  /* 0x00007002ff0075a7 */ /* 0x000e640008001004 */
[----:B-1----:R-:W-:Y:S05]  /*2fd0*/  @P0 BRA `(.L_x_54) ;  /* 0x0000000000080947 */ /* 0x002fea0003800000 */
[----:B------:R-:W1:Y:S02]  /*2fe0*/  SYNCS.PHASECHK.TRANS64.TRYWAIT P0, [UR4+0x70], R2 ;  /* 0x00007002ff0075a7 */ /* 0x000e640008001104 */
[----:B-1----:R-:W-:Y:S05]  /*2ff0*/  @!P0 BRA `(.L_x_55) ;  /* 0x0000005800088947 */ /* 0x002fea0003800000 */
.L_x_54:
[----:B------:R-:W-:-:S04]  /*3000*/  UIADD3 UR7, UPT, UPT, UR5, 0x1, URZ ;  /* 0x0000000105077890 */ /* 0x000fc8000fffe0ff */
[----:B------:R-:W-:-:S04]  /*3010*/  UISETP.NE.AND UP0, UPT, UR7, 0x2, UPT ;  /* 0x000000020700788c */ /* 0x000fc8000bf05270 */
[----:B------:R-:W-:Y:S02]  /*3020*/  USEL UR8, URZ, 0x1, UP0 ;  /* 0x00000001ff087887 */ /* 0x000fe40008000000 */
[----:B------:R-:W-:-:S04]  /*3030*/  USEL UR7, UR7, URZ, UP0 ;  /* 0x000000ff07077287 */ /* 0x000fc80008000000 */
[----:B------:R-:W-:Y:S01]  /*3040*/  ULEA UR7, UR7, UR6, 0x3 ;  /* 0x0000000607077291 */ /* 0x000fe2000f8e18ff */
[----:B-1----:R-:W-:-:S04]  /*3050*/  LOP3.LUT R2, R12, UR8, RZ, 0x3c, !PT ;  /* 0x000000080c027c12 */ /* 0x002fc8000f8e3cff */
[----:B------:R-:W-:-:S04]  /*3060*/  SHF.L.U32 R0, R2, 0x1f, RZ ;  /* 0x0000001f02007819 */ /* 0x000fc800000006ff */
[----:B------:R-:W1:Y:S02]  /*3070*/  SYNCS.PHASECHK.TRANS64 P0, [UR7+0x70], R0 ;  /* 0x00007000ff0075a7 */ /* 0x000e640008001007 */
[----:B-1----:R-:W-:Y:S05]  /*3080*/  @P0 EXIT ;  /* 0x000000000000094d */ /* 0x002fea0003800000 */
[----:B------:R-:W-:Y:S02]  /*3090*/  SHF.L.U32 R2, R2, 0x1f, RZ ;  /* 0x0000001f02027819 */ /* 0x000fe400000006ff */
[----:B------:R-:W-:-:S07]  /*30a0*/  MOV R0, UR7 ;  /* 0x0000000700007c02 */ /* 0x000fce0008000f00 */
.L_x_56:
[----:B-1----:R1:W2:Y:S02]  /*30b0*/  SYNCS.PHASECHK.TRANS64.TRYWAIT P0, [R0+URZ+0x70], R2 ;  /* 0x00007002000075a7 */ /* 0x0022a400080011ff */
[----:B--2---:R-:W-:Y:S05]  /*30c0*/  @!P0 NANOSLEEP.SYNCS 0x989680 ;  /* 0x009896800000895d */ /* 0x004fea0003900000 */
[----:B------:R-:W2:Y:S02]  /*30d0*/  @!P0 SYNCS.PHASECHK.TRANS64 P0, [R0+URZ+0x70], R2 ;  /* 0x00007002000085a7 */ /* 0x000ea400080010ff */
[----:B--2---:R-:W-:Y:S05]  /*30e0*/  @P0 EXIT ;  /* 0x000000000000094d */ /* 0x004fea0003800000 */
[----:B------:R-:W-:Y:S05]  /*30f0*/  BRA `(.L_x_56) ;  /* 0xfffffffc00ec7947 */ /* 0x000fea000383ffff */
.L_x_49:
[----:B------:R-:W-:Y:S05]  /*3100*/  BRA.U UP4, `(.L_x_57) ;  /* 0x00000019044c7547 */ /* 0x000fea000b800000 */
[----:B------:R-:W-:Y:S01]  /*3110*/  UMOV UR4, 0x40 ;  /* 0x0000004000047882 */ /* 0x000fe20000000000 */
[----:B------:R-:W-:Y:S01]  /*3120*/  NOP ;  /* 0x0000000000007918 */ /* 0x000fe20000000000 */
[----:B------:R-:W-:Y:S01]  /*3130*/  ULEA UR5, UR53, UR4, 0x18 ;  /* 0x0000000435057291 */ /* 0x000fe2000f8ec0ff */
[----:B------:R-:W-:Y:S02]  /*3140*/  UMOV UR6, 0x400 ;  /* 0x0000040000067882 */ /* 0x000fe40000000000 */
[----:B------:R-:W-:-:S06]  /*3150*/  ULEA UR6, UR53, UR6, 0x18 ;  /* 0x0000000635067291 */ /* 0x000fcc000f8ec0ff */
[----:B------:R-:W1:Y:S02]  /*3160*/  LDS.U8 R2, [UR5+0x1c] ;  /* 0x00001c05ff027984 */ /* 0x000e640008000000 */
[----:B-1----:R-:W-:-:S13]  /*3170*/  ISETP.NE.AND P0, PT, R2, RZ, PT ;  /* 0x000000ff0200720c */ /* 0x002fda0003f05270 */
[----:B------:R-:W-:Y:S05]  /*3180*/  @P0 BRA `(.L_x_58) ;  /* 0x0000000400180947 */ /* 0x000fea0003800000 */
[----:B------:R-:W-:Y:S01]  /*3190*/  R2UR UR4, R12 ;  /* 0x000000000c0472ca */ /* 0x000fe200000e0000 */
[----:B------:R-:W-:-:S12]  /*31a0*/  UIADD3 UR7, UPT, UPT, UR5, 0x8, URZ ;  /* 0x0000000805077890 */ /* 0x000fd8000fffe0ff */
[----:B------:R-:W-:-:S09]  /*31b0*/  UISETP.NE.U32.AND UP0, UPT, UR4, 0x1, UPT ;  /* 0x000000010400788c */ /* 0x000fd2000bf05070 */
[----:B------:R-:W-:Y:S05]  /*31c0*/  BRA.U !UP0, `(.L_x_59) ;  /* 0x0000000108a47547 */ /* 0x000fea000b800000 */
[----:B------:R-:W-:Y:S01]  /*31d0*/  ELECT P0, URZ, PT ;  /* 0x0000000000ff782f */ /* 0x000fe20003800000 */
[----:B------:R-:W-:-:S12]  /*31e0*/  BSSY B0, `(.L_x_59) ;  /* 0x0000027000007945 */ /* 0x000fd80003800000 */
[----:B------:R-:W-:Y:S05]  /*31f0*/  @!P0 BRA `(.L_x_60) ;  /* 0x0000000000948947 */ /* 0x000fea0003800000 */
[----:B------:R-:W-:-:S05]  /*3200*/  UMOV UR4, 0x10 ;  /* 0x0000001000047882 */ /* 0x000fca0000000000 */
[----:B------:R-:W-:Y:S04]  /*3210*/  DEPBAR.LE SB1, 0x36 ;  /* 0x00009d800000791a */ /* 0x000fe80000000000 */
[----:B------:R-:W1:Y:S02]  /*3220*/  UTCATOMSWS.2CTA.FIND_AND_SET.ALIGN UP1, UR4, UR4 ;  /* 0x00000004000475e3 */ /* 0x000e640008220800 */
[----:B-1----:R-:W-:Y:S01]  /*3230*/  MOV R10, UR4 ;  /* 0x00000004000a7c02 */ /* 0x002fe20008000f00 */
[----:B------:R-:W-:Y:S06]  /*3240*/  BRA.U UP1, `(.L_x_61) ;  /* 0x0000000101187547 */ /* 0x000fec000b800000 */
.L_x_62:
[----:B------:R-:W-:Y:S05]  /*3250*/  NANOSLEEP 0x64 ;  /* 0x000000640000795d */ /* 0x000fea0003800000 */
[----:B------:R-:W-:-:S05]  /*3260*/  UMOV UR4, 0x10 ;  /* 0x0000001000047882 */ /* 0x000fca0000000000 */
[----:B------:R-:W-:Y:S04]  /*3270*/  DEPBAR.LE SB1, 0x36 ;  /* 0x00009d800000791a */ /* 0x000fe80000000000 */
[----:B------:R-:W1:Y:S02]  /*3280*/  UTCATOMSWS.2CTA.FIND_AND_SET.ALIGN UP1, UR4, UR4 ;  /* 0x00000004000475e3 */ /* 0x000e640008220800 */
[----:B-1----:R-:W-:Y:S01]  /*3290*/  MOV R10, UR4 ;  /* 0x00000004000a7c02 */ /* 0x002fe20008000f00 */
[----:B------:R-:W-:Y:S05]  /*32a0*/  BRA.U !UP1, `(.L_x_62) ;  /* 0xfffffffd09e87547 */ /* 0x000fea000b83ffff */
.L_x_61:
[----:B------:R-:W1:Y:S01]  /*32b0*/  LDS R5, [UR5+0x10] ;  /* 0x00001005ff057984 */ /* 0x000e620008000800 */
[----:B------:R-:W-:Y:S01]  /*32c0*/  R2UR UR4, R11 ;  /* 0x000000000b0472ca */ /* 0x000fe200000e0000 */
[----:B------:R-:W-:-:S04]  /*32d0*/  IMAD.U32 R3, RZ, RZ, UR6 ;  /* 0x00000006ff037e24 */ /* 0x000fc8000f8e00ff */
[----:B------:R-:W-:-:S08]  /*32e0*/  VIADD R3, R3, 0x110 ;  /* 0x0000011003037836 */ /* 0x000fd00000000000 */
[----:B------:R-:W-:Y:S02]  /*32f0*/  MOV R2, UR4 ;  /* 0x0000000400027c02 */ /* 0x000fe40008000f00 */
[----:B-1----:R-:W-:-:S04]  /*3300*/  SHF.L.U32 R5, R5, 0x1f, RZ ;  /* 0x0000001f05057819 */ /* 0x002fc800000006ff */
[----:B------:R-:W1:Y:S02]  /*3310*/  SYNCS.PHASECHK.TRANS64.TRYWAIT P0, [UR5+0x8], R5 ;  /* 0x00000805ff0075a7 */ /* 0x000e640008001105 */
[----:B-1----:R-:W-:Y:S05]  /*3320*/  @P0 BRA `(.L_x_63) ;  /* 0x0000000000080947 */ /* 0x002fea0003800000 */
[----:B------:R-:W1:Y:S02]  /*3330*/  SYNCS.PHASECHK.TRANS64.TRYWAIT P0, [UR5+0x8], R5 ;  /* 0x00000805ff0075a7 */ /* 0x000e640008001105 */
[----:B-1----:R-:W-:Y:S05]  /*3340*/  @!P0 BRA `(.L_x_64) ;  /* 0x00000054004c8947 */ /* 0x002fea0003800000 */
.L_x_63:
[----:B------:R-:W-:Y:S01]  /*3350*/  R2UR UR4, R11 ;  /* 0x000000000b0472ca */ /* 0x000fe200000e0000 */
[----:B-1----:R-:W-:Y:S02]  /*3360*/  HFMA2 R4, -RZ, RZ, 0, 5.9604644775390625e-08 ;  /* 0x00000001ff047431 */ /* 0x002fe400000001ff */
[----:B------:R-:W-:Y:S01]  /*3370*/  IMAD.MOV.U32 R7, RZ, RZ, 0xffff ;  /* 0x0000ffffff077424 */ /* 0x000fe200078e00ff */
[----:B------:R-:W-:Y:S01]  /*3380*/  PRMT R2, R2, 0x654, R3 ;  /* 0x0000065402027816 */ /* 0x000fe20000000003 */
[----:B------:R-:W-:Y:S02]  /*3390*/  IMAD.MOV.U32 R5, RZ, RZ, 0x4 ;  /* 0x00000004ff057424 */ /* 0x000fe400078e00ff */
[----:B------:R-:W-:Y:S01]  /*33a0*/  IMAD.SHL.U32 R9, R10, 0x20, RZ ;  /* 0x000000200a097824 */ /* 0x000fe200078e00ff */
[-C--:B------:R-:W-:Y:S02]  /*33b0*/  SHF.L.U32 R7, R7, R10.reuse, RZ ;  /* 0x0000000a07077219 */ /* 0x080fe400000006ff */
[----:B------:R-:W-:-:S03]  /*33c0*/  SHF.L.U32 R6, R4, R10, RZ ;  /* 0x0000000a04067219 */ /* 0x000fc600000006ff */
[----:B------:R-:W-:-:S06]  /*33d0*/  UPRMT UR4, UR4, 0x654, UR7 ;  /* 0x0000065404047896 */ /* 0x000fcc0008000007 */
[----:B------:R-:W-:-:S03]  /*33e0*/  MOV R3, UR4 ;  /* 0x0000000400037c02 */ /* 0x000fc60008000f00 */
[----:B------:R1:W-:Y:S01]  /*33f0*/  SYNCS.ARRIVE.TRANS64.RED RZ, [UR4], R5 ;  /* 0x00000005ffff79a7 */ /* 0x0003e20008000404 */
[----:B------:R1:W-:Y:S04]  /*3400*/  STS [UR6+0x110], R9 ;  /* 0x00011009ff007988 */ /* 0x0003e80008000806 */
[----:B------:R1:W-:Y:S04]  /*3410*/  STAS [R2.64], R10 ;  /* 0x0000000a02007dbd */ /* 0x0003e8000c0008ff */
[----:B------:R1:W-:Y:S04]  /*3420*/  ATOMS.OR RZ, [UR5+0x14], R7 ;  /* 0x00001407ffff798c */ /* 0x0003e8000b000005 */
[----:B------:R1:W-:Y:S04]  /*3430*/  ATOMS.OR RZ, [UR5+0x18], R6 ;  /* 0x00001806ffff798c */ /* 0x0003e8000b000005 */
[----:B------:R1:W-:Y:S02]  /*3440*/  ATOMS.XOR RZ, [UR5+0x10], R4 ;  /* 0x00001004ffff798c */ /* 0x0003e4000b800005 */
.L_x_60:
[----:B------:R-:W-:Y:S05]  /*3450*/  BSYNC B0 ;  /* 0x0000000000007941 */ /* 0x000fea0003800000 */
.L_x_59:
[----:B------:R-:W-:Y:S05]  /*3460*/  BRA.U UP0, `(.L_x_65) ;  /* 0x0000000100707547 */ /* 0x000fea000b800000 */
[----:B------:R-:W-:-:S03]  /*3470*/  UMOV UR4, 0xffffffff ;  /* 0xffffffff00047882 */ /* 0x000fc60000000000 */
[----:B------:R-:W-:Y:S05]  /*3480*/  BRA.DIV UR4, `(.L_x_66) ;  /* 0x0000005604147947 */ /* 0x000fea000b800000 */
[----:B------:R-:W-:-:S13]  /*3490*/  ELECT P6, URZ, PT ;  /* 0x0000000000ff782f */ /* 0x000fda00038c0000 */
.L_x_148:
[----:B------:R-:W-:Y:S05]  /*34a0*/  @!P6 BRA `(.L_x_65) ;  /* 0x000000000060e947 */ /* 0x000fea0003800000 */
[----:B-1----:R-:W1:Y:S02]  /*34b0*/  LDS R3, [UR5+0x10] ;  /* 0x00001005ff037984 */ /* 0x002e640008000800 */
[----:B-1----:R-:W-:-:S04]  /*34c0*/  SHF.L.U32 R3, R3, 0x1f, RZ ;  /* 0x0000001f03037819 */ /* 0x002fc800000006ff */
[----:B------:R-:W1:Y:S02]  /*34d0*/  SYNCS.PHASECHK.TRANS64.TRYWAIT P0, [UR5+0x8], R3 ;  /* 0x00000803ff0075a7 */ /* 0x000e640008001105 */
[----:B-1----:R-:W-:Y:S05]  /*34e0*/  @P0 BRA `(.L_x_67) ;  /* 0x0000000000080947 */ /* 0x002fea0003800000 */
[----:B------:R-:W1:Y:S02]  /*34f0*/  SYNCS.PHASECHK.TRANS64.TRYWAIT P0, [UR5+0x8], R3 ;  /* 0x00000803ff0075a7 */ /* 0x000e640008001105 */
[----:B-1----:R-:W-:Y:S05]  /*3500*/  @!P0 BRA `(.L_x_68) ;  /* 0x0000005400148947 */ /* 0x002fea0003800000 */
.L_x_67:
[----:B------:R-:W2:Y:S01]  /*3510*/  LDS R5, [UR6+0x110] ;  /* 0x00011006ff057984 */ /* 0x000ea20008000800 */
[----:B------:R-:W-:Y:S01]  /*3520*/  R2UR UR4, R11 ;  /* 0x000000000b0472ca */ /* 0x000fe200000e0000 */
[----:B-1----:R-:W-:Y:S02]  /*3530*/  IMAD.MOV.U32 R3, RZ, RZ, 0xffff ;  /* 0x0000ffffff037424 */ /* 0x002fe400078e00ff */
[----:B------:R-:W-:-:S10]  /*3540*/  IMAD.MOV.U32 R2, RZ, RZ, 0x1 ;  /* 0x00000001ff027424 */ /* 0x000fd400078e00ff */
[----:B------:R-:W-:Y:S01]  /*3550*/  UPRMT UR4, UR4, 0x654, UR7 ;  /* 0x0000065404047896 */ /* 0x000fe20008000007 */
[----:B--2---:R-:W-:Y:S01]  /*3560*/  IMAD.SHL.U32 R4, R5, 0x20, RZ ;  /* 0x0000002005047824 */ /* 0x004fe200078e00ff */
[-C--:B------:R-:W-:Y:S02]  /*3570*/  SHF.L.U32 R3, R3, R5.reuse, RZ ;  /* 0x0000000503037219 */ /* 0x080fe400000006ff */
[----:B------:R-:W-:Y:S02]  /*3580*/  SHF.L.U32 R5, R2, R5, RZ ;  /* 0x0000000502057219 */ /* 0x000fe400000006ff */
[----:B------:R2:W-:Y:S04]  /*3590*/  STS [UR6+0x110], R4 ;  /* 0x00011004ff007988 */ /* 0x0005e80008000806 */
[----:B------:R2:W-:Y:S04]  /*35a0*/  ATOMS.OR RZ, [UR5+0x14], R3 ;  /* 0x00001403ffff798c */ /* 0x0005e8000b000005 */
[----:B------:R2:W-:Y:S01]  /*35b0*/  ATOMS.OR RZ, [UR5+0x18], R5 ;  /* 0x00001805ffff798c */ /* 0x0005e2000b000005 */
[----:B------:R-:W-:Y:S03]  /*35c0*/  SYNCS.ARRIVE.TRANS64.RED.A1T0 RZ, [UR4], RZ ;  /* 0x000000ffffff79a7 */ /* 0x000fe60008100404 */
[----:B------:R2:W-:Y:S01]  /*35d0*/  ATOMS.XOR RZ, [UR5+0x10], R2 ;  /* 0x00001002ffff798c */ /* 0x0005e2000b800005 */
[----:B------:R-:W-:Y:S05]  /*35e0*/  BRA `(.L_x_65) ;  /* 0x0000000000107947 */ /* 0x000fea0003800000 */
.L_x_58:
[----:B------:R-:W-:-:S05]  /*35f0*/  MOV R2, 0xffffffff ;  /* 0xffffffff00027802 */ /* 0x000fca0000000f00 */
[----:B------:R1:W-:Y:S02]  /*3600*/  STS [UR6+0x110], R2 ;  /* 0x00011002ff007988 */ /* 0x0003e40008000806 */
[----:B-1----:R-:W-:Y:S02]  /*3610*/  MOV R2, 0x3630 ;  /* 0x0000363000027802 */ /* 0x002fe40000000f00 */
[----:B-----5:R-:W-:Y:S05]  /*3620*/  CALL.REL.NOINC `($__internal_1_$__cuda_sm10x_tcgen05_guardrail_trap_phase_invalid_during_alloc) ;  /* 0x0000005800747944 */ /* 0x020fea0003c00000 */
.L_x_65:
[----:B------:R-:W-:Y:S05]  /*3630*/  WARPSYNC.ALL ;  /* 0x0000000000007948 */ /* 0x000fea0003800000 */
[----:B------:R-:W3:Y:S01]  /*3640*/  S2UR UR4, SR_CgaCtaId ;  /* 0x00000000000479c3 */ /* 0x000ee20000008800 */
[----:B------:R-:W-:Y:S01]  /*3650*/  UMOV UR62, 0x400 ;  /* 0x00000400003e7882 */ /* 0x000fe20000000000 */
[----:B------:R-:W4:Y:S01]  /*3660*/  LDCU UR7, c[0x0][0x38c] ;  /* 0x00007180ff0777ac */ /* 0x000f220008000800 */
[----:B------:R-:W-:Y:S01]  /*3670*/  LOP3.LUT R0, R0, 0xffff, RZ, 0xc0, !PT ;  /* 0x0000ffff00007812 */ /* 0x000fe200078ec0ff */
[----:B-1----:R-:W-:Y:S01]  /*3680*/  IMAD.MOV.U32 R10, RZ, RZ, 0x1 ;  /* 0x00000001ff0a7424 */ /* 0x002fe200078e00ff */
[----:B------:R-:W-:Y:S01]  /*3690*/  R2UR UR5, R12 ;  /* 0x000000000c0572ca */ /* 0x000fe200000e0000 */
[----:B------:R-:W-:Y:S01]  /*36a0*/  UMOV UR9, URZ ;  /* 0x000000ff00097c82 */ /* 0x000fe20008000000 */
[----:B------:R-:W-:Y:S01]  /*36b0*/  LOP3.LUT R8, R8, 0xffff, RZ, 0xc0, !PT ;  /* 0x0000ffff08087812 */ /* 0x000fe200078ec0ff */
[----:B------:R-:W-:Y:S01]  /*36c0*/  UMOV UR60, URZ ;  /* 0x000000ff003c7c82 */ /* 0x000fe20008000000 */
[----:B------:R-:W-:Y:S01]  /*36d0*/  UMOV UR76, 0x0 ;  /* 0x00000000004c7882 */ /* 0x000fe20000000000 */
[----:B------:R-:W-:Y:S01]  /*36e0*/  UMOV UR77, 0x10100010 ;  /* 0x10100010004d7882 */ /* 0x000fe20000000000 */
[----:B------:R-:W-:-:S02]  /*36f0*/  R2UR UR65, R8 ;  /* 0x00000000084172ca */ /* 0x000fc400000e0000 */
[----:B------:R-:W-:Y:S01]  /*3700*/  CS2R R8, SRZ ;  /* 0x0000000000087805 */ /* 0x000fe2000001ff00 */
[----:B------:R-:W-:Y:S01]  /*3710*/  UMOV UR74, 0x0 ;  /* 0x00000000004a7882 */ /* 0x000fe20000000000 */
[----:B------:R-:W-:Y:S01]  /*3720*/  UMOV UR75, 0x10100010 ;  /* 0x10100010004b7882 */ /* 0x000fe20000000000 */
[----:B------:R-:W-:Y:S01]  /*3730*/  UMOV UR72, 0x0 ;  /* 0x0000000000487882 */ /* 0x000fe20000000000 */
[----:B------:R-:W-:Y:S01]  /*3740*/  UMOV UR73, 0x10100010 ;  /* 0x1010001000497882 */ /* 0x000fe20000000000 */
[----:B------:R-:W-:Y:S01]  /*3750*/  UMOV UR70, 0x0 ;  /* 0x0000000000467882 */ /* 0x000fe20000000000 */
[----:B------:R-:W-:Y:S02]  /*3760*/  UISETP.NE.AND UP2, UPT, UR5, URZ, UPT ;  /* 0x000000ff0500728c */ /* 0x000fe4000bf45270 */
[----:B----4-:R-:W-:Y:S01]  /*3770*/  UIADD3 UR7, UPT, UPT, UR7, 0xff, URZ ;  /* 0x000000ff07077890 */ /* 0x010fe2000fffe0ff */
[----:B------:R-:W-:Y:S01]  /*3780*/  UMOV UR71, 0x10100010 ;  /* 0x1010001000477882 */ /* 0x000fe20000000000 */
[----:B------:R-:W-:Y:S01]  /*3790*/  UMOV UR68, 0x0 ;  /* 0x0000000000447882 */ /* 0x000fe20000000000 */
[----:B---3--:R-:W-:Y:S01]  /*37a0*/  ULEA UR62, UR4, UR62, 0x18 ;  /* 0x0000003e043e7291 */ /* 0x008fe2000f8ec0ff */
[----:B------:R-:W-:-:S02]  /*37b0*/  UMOV UR69, 0x10100010 ;  /* 0x1010001000457882 */ /* 0x000fc40000000000 */
[----:B------:R-:W-:Y:S01]  /*37c0*/  UMOV UR4, URZ ;  /* 0x000000ff00047c82 */ /* 0x000fe20008000000 */
[----:B------:R-:W-:Y:S01]  /*37d0*/  UIADD3 UR6, UPT, UPT, UR62, 0x6400, URZ ;  /* 0x000064003e067890 */ /* 0x000fe2000fffe0ff */
[----:B--2---:R-:W-:Y:S01]  /*37e0*/  IMAD.U32 R2, RZ, RZ, UR4 ;  /* 0x00000004ff027e24 */ /* 0x004fe2000f8e00ff */
[----:B------:R-:W-:Y:S02]  /*37f0*/  USHF.R.S32.HI UR4, URZ, 0x1f, UR7 ;  /* 0x0000001fff047899 */ /* 0x000fe40008011407 */
[----:B------:R-:W-:Y:S02]  /*3800*/  UIADD3 UR5, UPT, UPT, UR62, 0x26400, URZ ;  /* 0x000264003e057890 */ /* 0x000fe4000fffe0ff */
[----:B------:R-:W-:Y:S02]  /*3810*/  ULEA.HI UR4, UR4, UR7, URZ, 0x8 ;  /* 0x0000000704047291 */ /* 0x000fe4000f8f40ff */
[----:B------:R-:W-:Y:S02]  /*3820*/  USHF.R.U32.HI UR6, URZ, 0x4, UR6 ;  /* 0x00000004ff067899 */ /* 0x000fe40008011606 */
[----:B------:R-:W-:-:S02]  /*3830*/  USHF.R.S32.HI UR8, URZ, 0x8, UR4 ;  /* 0x00000008ff087899 */ /* 0x000fc40008011404 */
[----:B------:R-:W-:Y:S01]  /*3840*/  USHF.R.U32.HI UR5, URZ, 0x4, UR5 ;  /* 0x00000004ff057899 */ /* 0x000fe20008011605 */
[----:B------:R-:W-:Y:S01]  /*3850*/  R2UR UR4, R0 ;  /* 0x00000000000472ca */ /* 0x000fe200000e0000 */
[----:B------:R-:W-:Y:S02]  /*3860*/  UISETP.LT.AND UP0, UPT, UR8, 0x1, UPT ;  /* 0x000000010800788c */ /* 0x000fe4000bf01270 */
[----:B------:R-:W-:Y:S01]  /*3870*/  ULOP3.LUT UR6, UR6, 0x3fff, URZ, 0xc0, !UPT ;  /* 0x00003fff06067892 */ /* 0x000fe2000f8ec0ff */
[----:B------:R-:W-:Y:S01]  /*3880*/  IMAD.U32 R13, RZ, RZ, UR8 ;  /* 0x00000008ff0d7e24 */ /* 0x000fe2000f8e00ff */
[----:B------:R-:W-:Y:S02]  /*3890*/  ULOP3.LUT UR67, UR5, 0x3fff, URZ, 0xc0, !UPT ;  /* 0x00003fff05437892 */ /* 0x000fe4000f8ec0ff */
[----:B------:R-:W-:Y:S02]  /*38a0*/  ULOP3.LUT UR66, UR6, 0x10000, URZ, 0xfc, !UPT ;  /* 0x0001000006427892 */ /* 0x000fe4000f8efcff */
[----:B------:R-:W-:-:S04]  /*38b0*/  ULOP3.LUT UR67, UR67, 0x10000, URZ, 0xfc, !UPT ;  /* 0x0001000043437892 */ /* 0x000fc8000f8efcff */
[----:B------:R-:W-:Y:S01]  /*38c0*/  IMAD.U32 R14, RZ, RZ, UR4 ;  /* 0x00000004ff0e7e24 */ /* 0x000fe2000f8e00ff */
[----:B------:R-:W-:Y:S01]  /*38d0*/  NOP ;  /* 0x0000000000007918 */ /* 0x000fe20000000000 */
[----:B------:R-:W-:Y:S06]  /*38e0*/  BAR.ARV 0x6, 0xa0 ;  /* 0x0182800000007b1d */ /* 0x000fec0000002000 */
[----:B------:R-:W1:Y:S02]  /*38f0*/  LDS R3, [UR62+0x110] ;  /* 0x0001103eff037984 */ /* 0x000e640008000800 */
[----:B-1----:R-:W-:Y:S01]  /*3900*/  R2UR UR4, R3 ;  /* 0x00000000030472ca */ /* 0x002fe200000e0000 */
[----:B------:R-:W-:-:S12]  /*3910*/  IMAD.MOV.U32 R3, RZ, RZ, RZ ;  /* 0x000000ffff037224 */ /* 0x000fd800078e00ff */
[----:B------:R-:W-:Y:S01]  /*3920*/  IMAD.U32 R16, RZ, RZ, UR4 ;  /* 0x00000004ff107e24 */ /* 0x000fe2000f8e00ff */
[----:B------:R-:W-:-:S06]  /*3930*/  USEL UR4, UR8, 0x1, !UP0 ;  /* 0x0000000108047887 */ /* 0x000fcc000c000000 */
[----:B------:R-:W-:-:S07]  /*3940*/  IMAD.U32 R15, RZ, RZ, UR4 ;  /* 0x00000004ff0f7e24 */ /* 0x000fce000f8e00ff */
.L_x_76:
[C---:B------:R-:W-:Y:S02]  /*3950*/  LEA R0, R9.reuse, UR62, 0x3 ;  /* 0x0000003e09007c11 */ /* 0x040fe4000f8e18ff */
[----:B------:R-:W-:Y:S02]  /*3960*/  SHF.L.U32 R4, R8, 0x1f, RZ ;  /* 0x0000001f08047819 */ /* 0x000fe400000006ff */
[----:B------:R-:W-:Y:S02]  /*3970*/  LEA R5, R9, UR62, 0x4 ;  /* 0x0000003e09057c11 */ /* 0x000fe4000f8e20ff */
[----:B------:R-:W1:Y:S02]  /*3980*/  SYNCS.PHASECHK.TRANS64.TRYWAIT P0, [R0+URZ+0x60], R4 ;  /* 0x00006004000075a7 */ /* 0x000e6400080011ff */
[----:B-1----:R-:W-:Y:S05]  /*3990*/  @!P0 BRA `(.L_x_69) ;  /* 0x0000005000088947 */ /* 0x002fea0003800000 */
.L_x_149:
[----:B-1----:R-:W1:Y:S01]  /*39a0*/  LDS.128 R4, [R5+0xf0] ;  /* 0x0000f00005047984 */ /* 0x002e620000000c00 */
[----:B------:R-:W-:Y:S02]  /*39b0*/  VIADD R0, R0, 0x70 ;  /* 0x0000007000007836 */ /* 0x000fe40000000000 */
[----:B------:R-:W-:Y:S01]  /*39c0*/  VIADD R9, R9, 0x1 ;  /* 0x0000000109097836 */ /* 0x000fe20000000000 */
[----:B------:R-:W-:Y:S01]  /*39d0*/  @!PT LDS RZ, [RZ] ;  /* 0x00000000fffff984 */ /* 0x000fe20000000800 */
[----:B------:R-:W-:Y:S01]  /*39e0*/  @!PT LDS RZ, [RZ] ;  /* 0x00000000fffff984 */ /* 0x000fe20000000800 */
[----:B------:R-:W-:Y:S01]  /*39f0*/  @!PT LDS RZ, [RZ] ;  /* 0x00000000fffff984 */ /* 0x000fe20000000800 */
[----:B------:R-:W-:Y:S01]  /*3a00*/  @!PT LDS RZ, [RZ] ;  /* 0x00000000fffff984 */ /* 0x000fe20000000800 */
[----:B------:R2:W-:Y:S06]  /*3a10*/  MEMBAR.ALL.CTA ;  /* 0x0000000000007992 */ /* 0x0005ec0000008000 */
[----:B--2---:R-:W2:Y:S01]  /*3a20*/  FENCE.VIEW.ASYNC.S ;  /* 0x00000000000073c6 */ /* 0x004ea20000000000 */
[----:B------:R-:W-:-:S04]  /*3a30*/  PRMT R0, RZ, 0x654, R0 ;  /* 0x00000654ff007816 */ /* 0x000fc80000000000 */
[----:B--2---:R2:W-:Y:S01]  /*3a40*/  SYNCS.ARRIVE.TRANS64.RED.A1T0 RZ, [R0+URZ], RZ ;  /* 0x000000ff00ff79a7 */ /* 0x0045e200081004ff */
[----:B-1----:R-:W-:Y:S01]  /*3a50*/  LOP3.LUT P1, RZ, R6, 0x1, RZ, 0xc0, !PT ;  /* 0x0000000106ff7812 */ /* 0x002fe2000782c0ff */
[----:B--2---:R-:W-:-:S12]  /*3a60*/  BRA.U UP2, `(.L_x_70) ;  /* 0x00000009022c7547 */ /* 0x004fd8000b800000 */
[----:B------:R-:W1:Y:S01]  /*3a70*/  LDCU UR4, c[0x0][0x38c] ;  /* 0x00007180ff0477ac */ /* 0x000e620008000800 */
[----:B------:R-:W-:Y:S02]  /*3a80*/  R2UR UR5, R2 ;  /* 0x00000000020572ca */ /* 0x000fe400000e0000 */
[----:B------:R-:W-:Y:S02]  /*3a90*/  PLOP3.LUT P2, PT, PT, PT, PT, 0x80, 0x8 ;  /* 0x000000000008781c */ /* 0x000fe40003f4f070 */
[----:B------:R-:W-:Y:S02]  /*3aa0*/  SHF.L.U32 R5, R10, 0x1f, RZ ;  /* 0x0000001f0a057819 */ /* 0x000fe400000006ff */
[----:B------:R-:W-:-:S07]  /*3ab0*/  R2UR UR6, R16 ;  /* 0x00000000100672ca */ /* 0x000fce00000e0000 */
[----:B------:R-:W-:Y:S02]  /*3ac0*/  ULEA UR7, UR5, UR62, 0x3 ;  /* 0x0000003e05077291 */ /* 0x000fe4000f8e18ff */
[----:B-1----:R-:W-:-:S04]  /*3ad0*/  UISETP.GE.AND UP0, UPT, UR4, 0x1, UPT ;  /* 0x000000010400788c */ /* 0x002fc8000bf06270 */
[----:B------:R-:W-:Y:S01]  /*3ae0*/  IMAD.U32 R4, RZ, RZ, UR7 ;  /* 0x00000007ff047e24 */ /* 0x000fe2000f8e00ff */
[----:B------:R-:W-:Y:S01]  /*3af0*/  ULEA UR8, UR5, UR6, 0x6 ;  /* 0x0000000605087291 */ /* 0x000fe2000f8e30ff */
[----:B------:R-:W-:-:S05]  /*3b00*/  PLOP3.LUT P0, PT, PT, PT, UP0, 0x80, 0x8 ;  /* 0x000000000008781c */ /* 0x000fca0003f0f008 */
[----:B------:R-:W-:-:S08]  /*3b10*/  @UP0 ULEA UR4, UR9, UR62, 0x3 ;  /* 0x0000003e09040291 */ /* 0x000fd0000f8e18ff */
[----:B------:R-:W-:-:S04]  /*3b20*/  @P0 SHF.L.U32 R0, R3, 0x1f, RZ ;  /* 0x0000001f03000819 */ /* 0x000fc800000006ff */
[----:B------:R1:W2:Y:S01]  /*3b30*/  @P0 SYNCS.PHASECHK.TRANS64.TRYWAIT P2, [UR4], R0 ;  /* 0x00000000ff0005a7 */ /* 0x0002a20008041104 */
[----:B------:R-:W3:Y:S02]  /*3b40*/  SYNCS.PHASECHK.TRANS64.TRYWAIT P0, [UR7+0xa0], R5 ;  /* 0x0000a005ff0075a7 */ /* 0x000ee40008001107 */
[----:B-123--:R-:W-:Y:S05]  /*3b50*/  @!P0 BRA `(.L_x_71) ;  /* 0x0000004c00ac8947 */ /* 0x00efea0003800000 */
.L_x_151:
[----:B------:R-:W-:Y:S01]  /*3b60*/  UMOV UR64, UR60 ;  /* 0x0000003c00407c82 */ /* 0x000fe20008000000 */
[----:B------:R-:W-:Y:S05]  /*3b70*/  BRA.U !UP0, `(.L_x_72) ;  /* 0x0000000508d07547 */ /* 0x000fea000b800000 */
[----:B------:R-:W-:Y:S01]  /*3b80*/  R2UR UR4, R15 ;  /* 0x000000000f0472ca */ /* 0x000fe200000e0000 */
[----:B------:R-:W-:Y:S01]  /*3b90*/  UPLOP3.LUT UP3, UPT, UPT, UPT, UPT, 0x40, 0x4 ;  /* 0x000000000004789c */ /* 0x000fe20003f6e870 */
[----:B------:R-:W-:Y:S01]  /*3ba0*/  R2UR UR61, R13 ;  /* 0x000000000d3d72ca */ /* 0x000fe200000e0000 */
[----:B------:R-:W-:-:S10]  /*3bb0*/  UMOV UR7, UR9 ;  /* 0x0000000900077c82 */ /* 0x000fd40008000000 */
[----:B------:R-:W-:-:S12]  /*3bc0*/  UIADD3 UR64, UPT, UPT, UR4, UR60, URZ ;  /* 0x0000003c04407290 */ /* 0x000fd8000fffe0ff */
.L_x_75:
[----:B--2---:R-:W-:Y:S01]  /*3bd0*/  ULEA UR5, UR7, UR62, 0x3 ;  /* 0x0000003e07057291 */ /* 0x004fe2000f8e18ff */
[----:B------:R-:W-:Y:S11]  /*3be0*/  @P2 BRA `(.L_x_73) ;  /* 0x00000000000c2947 */ /* 0x000ff60003800000 */
[----:B-1----:R-:W-:Y:S04]  /*3bf0*/  SHF.L.U32 R5, R3, 0x1f, RZ ;  /* 0x0000001f03057819 */ /* 0x002fe800000006ff */
[----:B------:R-:W1:Y:S02]  /*3c00*/  SYNCS.PHASECHK.TRANS64.TRYWAIT P0, [UR5], R5 ;  /* 0x00000005ff0075a7 */ /* 0x000e640008001105 */
[----:B-1----:R-:W-:Y:S05]  /*3c10*/  @!P0 BRA `(.L_x_74) ;  /* 0x0000004c00988947 */ /* 0x002fea0003800000 */
.L_x_73:
[----:B------:R-:W-:Y:S01]  /*3c20*/  UISETP.NE.AND UP0, UPT, UR61, 0x1, UPT ;  /* 0x000000013d00788c */ /* 0x000fe2000bf05270 */
[----:B------:R-:W-:Y:S01]  /*3c30*/  PLOP3.LUT P2, PT, PT, PT, PT, 0x80, 0x8 ;  /* 0x000000000008781c */ /* 0x000fe20003f4f070 */
[----:B------:R-:W-:Y:S01]  /*3c40*/  UIADD3 UR9, UPT, UPT, UR7, 0x1, URZ ;  /* 0x0000000107097890 */ /* 0x000fe2000fffe0ff */
[----:B------:R-:W-:Y:S01]  /*3c50*/  MOV.SPILL R6, UR65 ;  /* 0x0000004100067c02 */ /* 0x000fe20009000f00 */
[----:B------:R-:W-:Y:S01]  /*3c60*/  UIADD3 UR63, UPT, UPT, UR5, 0x10, URZ ;  /* 0x00000010053f7890 */ /* 0x000fe2000fffe0ff */
[----:B-1----:R-:W-:Y:S01]  /*3c70*/  MOV.SPILL R5, UR64 ;  /* 0x0000004000057c02 */ /* 0x002fe20009000f00 */
[----:B------:R-:W-:Y:S01]  /*3c80*/  UISETP.NE.AND UP1, UPT, UR9, 0x2, UPT ;  /* 0x000000020900788c */ /* 0x000fe2000bf25270 */
[----:B------:R-:W-:Y:S01]  /*3c90*/  PLOP3.LUT P0, PT, PT, PT, UP0, 0x80, 0x8 ;  /* 0x000000000008781c */ /* 0x000fe20003f0f008 */
[----:B------:R-:W-:Y:S02]  /*3ca0*/  ULEA UR6, UR7, UR67, 0xa ;  /* 0x0000004307067291 */ /* 0x000fe4000f8e50ff */
[----:B------:R-:W-:Y:S02]  /*3cb0*/  USEL UR5, URZ, 0x1, UP1 ;  /* 0x00000001ff057887 */ /* 0x000fe40008800000 */
[----:B------:R-:W-:Y:S02]  /*3cc0*/  USEL UR9, UR9, URZ, UP1 ;  /* 0x000000ff09097287 */ /* 0x000fe40008800000 */
[----:B------:R-:W-:Y:S02]  /*3cd0*/  ULEA UR4, UR7, UR66, 0xc ;  /* 0x0000004207047291 */ /* 0x000fe4000f8e60ff */
[----:B------:R-:W-:Y:S01]  /*3ce0*/  @UP0 ULEA UR7, UR9, UR62, 0x3 ;  /* 0x0000003e09070291 */ /* 0x000fe2000f8e18ff */
[----:B------:R-:W-:Y:S01]  /*3cf0*/  LOP3.LUT R3, R3, UR5, RZ, 0x3c, !PT ;  /* 0x0000000503037c12 */ /* 0x000fe2000f8e3cff */
[----:B------:R-:W-:Y:S02]  /*3d00*/  UIADD3 UR20, UPT, UPT, UR6, 0x2, URZ ;  /* 0x0000000206147890 */ /* 0x000fe4000fffe0ff */
[----:B------:R-:W-:Y:S01]  /*3d10*/  UIADD3 UR18, UPT, UPT, UR4, 0x2, URZ ;  /* 0x0000000204127890 */ /* 0x000fe2000fffe0ff */
[----:B------:R-:W-:Y:S01]  /*3d20*/  @P0 SHF.L.U32 R0, R3, 0x1f, RZ ;  /* 0x0000001f03000819 */ /* 0x000fe200000006ff */
[----:B------:R-:W-:Y:S02]  /*3d30*/  UIADD3 UR16, UPT, UPT, UR6, 0x4, URZ ;  /* 0x0000000406107890 */ /* 0x000fe4000fffe0ff */
[----:B------:R-:W-:Y:S01]  /*3d40*/  UIADD3 UR10, UPT, UPT, UR4, 0x4, URZ ;  /* 0x00000004040a7890 */ /* 0x000fe2000fffe0ff */
[----:B------:R2:W3:Y:S01]  /*3d50*/  @P0 SYNCS.PHASECHK.TRANS64.TRYWAIT P2, [UR7], R0 ;  /* 0x00000000ff0005a7 */ /* 0x0004e20008041107 */
[----:B------:R-:W-:Y:S02]  /*3d60*/  UIADD3 UR14, UPT, UPT, UR6, 0x6, URZ ;  /* 0x00000006060e7890 */ /* 0x000fe4000fffe0ff */
        /* <DEDUP_REMOVED lines=21> */
[----:B------:R-:W-:Y:S01]  /*3ec0*/  UIADD3 UR61, UPT, UPT, UR61, -0x1, URZ ;  /* 0xffffffff3d3d7890 */ /* 0x000fe2000fffe0ff */
[----:B------:R-:W-:Y:S01]  /*3ed0*/  UMOV UR7, 0x40004040 ;  /* 0x4000404000077882 */ /* 0x000fe20000000000 */
[----:B------:R-:W-:Y:S01]  /*3ee0*/  UMOV UR64, 0x0 ;  /* 0x0000000000407882 */ /* 0x000fe20000000000 */
[----:B------:R-:W-:Y:S01]  /*3ef0*/  UMOV UR65, 0x10100010 ;  /* 0x1010001000417882 */ /* 0x000fe20000000000 */
[----:B------:R-:W-:Y:S01]  /*3f00*/  UMOV UR5, 0x40004040 ;  /* 0x4000404000057882 */ /* 0x000fe20000000000 */
[----:B------:R-:W-:Y:S01]  /*3f10*/  UMOV UR21, 0x40004040 ;  /* 0x4000404000157882 */ /* 0x000fe20000000000 */
[----:B------:R1:W-:Y:S01]  /*3f20*/  UTCHMMA.2CTA gdesc[UR4], gdesc[UR6], tmem[UR8], tmem[UR64], idesc[UR65], UP3 ;  /* 0x00ff4006040075ea */ /* 0x0003e20009a00008 */
[----:B------:R-:W-:Y:S01]  /*3f30*/  UPLOP3.LUT UP3, UPT, UPT, UPT, UPT, 0x80, 0x8 ;  /* 0x000000000008789c */ /* 0x000fe20003f6f070 */
[----:B------:R-:W-:Y:S01]  /*3f40*/  UMOV UR19, 0x40004040 ;  /* 0x4000404000137882 */ /* 0x000fe20000000000 */
[----:B------:R-:W-:Y:S01]  /*3f50*/  UMOV UR17, 0x40004040 ;  /* 0x4000404000117882 */ /* 0x000fe20000000000 */
[----:B------:R4:W-:Y:S01]  /*3f60*/  UTCHMMA.2CTA gdesc[UR18], gdesc[UR20], tmem[UR8], tmem[UR64], idesc[UR65], UPT ;  /* 0x00ff4014120075ea */ /* 0x0009e2000ba00008 */
        /* <DEDUP_REMOVED lines=19> */
[----:B-1----:R-:W-:Y:S01]  /*40a0*/  UMOV UR7, 0x10100010 ;  /* 0x1010001000077882 */ /* 0x002fe20000000000 */
[----:B------:R-:W-:Y:S01]  /*40b0*/  UMOV UR35, 0x40004040 ;  /* 0x4000404000237882 */ /* 0x000fe20000000000 */
[----:B------:R-:W-:Y:S01]  /*40c0*/  UMOV UR33, 0x40004040 ;  /* 0x4000404000217882 */ /* 0x000fe20000000000 */
[----:B------:R-:W-:Y:S01]  /*40d0*/  UMOV UR27, 0x40004040 ;  /* 0x40004040001b7882 */ /* 0x000fe20000000000 */
[----:B------:R-:W-:Y:S01]  /*40e0*/  UMOV UR25, 0x40004040 ;  /* 0x4000404000197882 */ /* 0x000fe20000000000 */
[----:B----4-:R-:W-:Y:S02]  /*40f0*/  UIADD3 UR20, UPT, UPT, UR4, 0xc02, URZ ;  /* 0x00000c0204147890 */ /* 0x010fe4000fffe0ff */
[----:B------:R-:W-:Y:S02]  /*4100*/  UIADD3 UR18, UPT, UPT, UR6, 0x304, URZ ;  /* 0x0000030406127890 */ /* 0x000fe4000fffe0ff */
[----:B--2---:R-:W-:Y:S02]  /*4110*/  UIADD3 UR16, UPT, UPT, UR4, 0xc04, URZ ;  /* 0x00000c0404107890 */ /* 0x004fe4000fffe0ff */
[----:B------:R-:W-:Y:S01]  /*4120*/  UIADD3 UR10, UPT, UPT, UR6, 0x306, URZ ;  /* 0x00000306060a7890 */ /* 0x000fe2000fffe0ff */
[----:B------:R-:W-:Y:S01]  /*4130*/  R2UR.FILL UR65, R6 ;  /* 0x00000000064172ca */ /* 0x000fe200004e0000 */
[----:B------:R-:W-:Y:S01]  /*4140*/  UMOV UR14, 0x0 ;  /* 0x00000000000e7882 */ /* 0x000fe20000000000 */
[----:B------:R-:W-:Y:S01]  /*4150*/  UMOV UR15, 0x10100010 ;  /* 0x10100010000f7882 */ /* 0x000fe20000000000 */
[----:B------:R-:W-:Y:S01]  /*4160*/  UMOV UR12, 0x0 ;  /* 0x00000000000c7882 */ /* 0x000fe20000000000 */
[----:B------:R-:W-:Y:S01]  /*4170*/  UTCHMMA.2CTA gdesc[UR28], gdesc[UR30], tmem[UR8], tmem[UR14], idesc[UR15], UPT ;  /* 0x00ff0e1e1c0075ea */ /* 0x000fe2000ba00008 */
[----:B------:R-:W-:Y:S01]  /*4180*/  UTCHMMA.2CTA gdesc[UR56], gdesc[UR58], tmem[UR8], tmem[UR14], idesc[UR15], UPT ;  /* 0x00ff0e3a380075ea */ /* 0x000fe2000ba00008 */
[----:B------:R-:W-:Y:S01]  /*4190*/  UMOV UR13, 0x10100010 ;  /* 0x10100010000d7882 */ /* 0x000fe20000000000 */
[----:B------:R-:W-:Y:S01]  /*41a0*/  UTCHMMA.2CTA gdesc[UR52], gdesc[UR54], tmem[UR8], tmem[UR14], idesc[UR15], UPT ;  /* 0x00ff0e36340075ea */ /* 0x000fe2000ba00008 */
[----:B------:R-:W-:Y:S01]  /*41b0*/  UIADD3 UR4, UPT, UPT, UR4, 0xc06, URZ ;  /* 0x00000c0604047890 */ /* 0x000fe2000fffe0ff */
[----:B------:R-:W-:Y:S01]  /*41c0*/  UTCHMMA.2CTA gdesc[UR48], gdesc[UR50], tmem[UR8], tmem[UR12], idesc[UR13], UPT ;  /* 0x00ff0c32300075ea */ /* 0x000fe2000ba00008 */
[----:B------:R-:W-:Y:S01]  /*41d0*/  UTCHMMA.2CTA gdesc[UR44], gdesc[UR46], tmem[UR8], tmem[UR12], idesc[UR13], UPT ;  /* 0x00ff0c2e2c0075ea */ /* 0x000fe2000ba00008 */
[----:B------:R-:W-:Y:S01]  /*41e0*/  UMOV UR6, 0x0 ;  /* 0x0000000000067882 */ /* 0x000fe20000000000 */
[----:B------:R-:W-:Y:S01]  /*41f0*/  UTCHMMA.2CTA gdesc[UR40], gdesc[UR42], tmem[UR8], tmem[UR12], idesc[UR13], UPT ;  /* 0x00ff0c2a280075ea */ /* 0x000fe2000ba00008 */
[----:B------:R1:W-:Y:S01]  /*4200*/  UTCHMMA.2CTA gdesc[UR36], gdesc[UR38], tmem[UR8], tmem[UR6], idesc[UR7], UPT ;  /* 0x00ff0626240075ea */ /* 0x0003e2000ba00008 */
[----:B------:R2:W-:Y:S01]  /*4210*/  UTCHMMA.2CTA gdesc[UR32], gdesc[UR34], tmem[UR8], tmem[UR76], idesc[UR77], UPT ;  /* 0x00ff4c22200075ea */ /* 0x0005e2000ba00008 */
[----:B------:R-:W-:Y:S01]  /*4220*/  UMOV UR23, 0x40004040 ;  /* 0x4000404000177882 */ /* 0x000fe20000000000 */
[----:B------:R2:W-:Y:S01]  /*4230*/  UTCHMMA.2CTA gdesc[UR24], gdesc[UR26], tmem[UR8], tmem[UR74], idesc[UR75], UPT ;  /* 0x00ff4a1a180075ea */ /* 0x0005e2000ba00008 */
[----:B------:R-:W-:Y:S01]  /*4240*/  R2UR.FILL UR64, R5 ;  /* 0x00000000054072ca */ /* 0x000fe200004e0000 */
[----:B------:R2:W-:Y:S01]  /*4250*/  UTCHMMA.2CTA gdesc[UR20], gdesc[UR22], tmem[UR8], tmem[UR72], idesc[UR73], UPT ;  /* 0x00ff4816140075ea */ /* 0x0005e2000ba00008 */
[----:B------:R2:W-:Y:S01]  /*4260*/  UTCHMMA.2CTA gdesc[UR16], gdesc[UR18], tmem[UR8], tmem[UR70], idesc[UR71], UPT ;  /* 0x00ff4612100075ea */ /* 0x0005e2000ba00008 */
[----:B------:R2:W-:Y:S01]  /*4270*/  UTCHMMA.2CTA gdesc[UR4], gdesc[UR10], tmem[UR8], tmem[UR68], idesc[UR69], UPT ;  /* 0x00ff440a040075ea */ /* 0x0005e2000ba00008 */
[----:B------:R2:W-:Y:S09]  /*4280*/  UTCBAR.2CTA.MULTICAST [UR63], URZ, UR65 ;  /* 0x000000ff3f0073e9 */ /* 0x0005f20008200841 */
[----:B------:R-:W-:Y:S01]  /*4290*/  UISETP.NE.AND UP0, UPT, UR60, UR64, UPT ;  /* 0x000000403c00728c */ /* 0x000fe2000bf05270 */
[----:B-1----:R-:W-:Y:S08]  /*42a0*/  UMOV UR7, UR9 ;  /* 0x0000000900077c82 */ /* 0x002ff00008000000 */
[----:B---3--:R-:W-:Y:S05]  /*42b0*/  BRA.U UP0, `(.L_x_75) ;  /* 0xfffffff900447547 */ /* 0x008fea000b83ffff */
.L_x_72:
[----:B--2---:R-:W-:Y:S01]  /*42c0*/  R2UR UR4, R4 ;  /* 0x00000000040472ca */ /* 0x004fe200000e0000 */
[----:B------:R-:W-:Y:S01]  /*42d0*/  UMOV UR60, UR64 ;  /* 0x00000040003c7c82 */ /* 0x000fe20008000000 */
[----:B------:R-:W-:-:S11]  /*42e0*/  R2UR UR5, R14 ;  /* 0x000000000e0572ca */ /* 0x000fd600000e0000 */
[----:B------:R-:W-:-:S09]  /*42f0*/  UIADD3 UR4, UPT, UPT, UR4, 0x80, URZ ;  /* 0x0000008004047890 */ /* 0x000fd2000fffe0ff */
[----:B------:R2:W-:Y:S01]  /*4300*/  UTCBAR.2CTA.MULTICAST [UR4], URZ, UR5 ;  /* 0x000000ff040073e9 */ /* 0x0005e20008200805 */
[----:B------:R-:W-:Y:S02]  /*4310*/  NOP ;  /* 0x0000000000007918 */ /* 0x000fe40000000000 */
.L_x_70:
[----:B--2---:R-:W-:Y:S02]  /*4320*/  R2UR UR4, R2 ;  /* 0x00000000020472ca */ /* 0x004fe400000e0000 */
[----:B------:R-:W-:-:S04]  /*4330*/  ISETP.NE.AND P0, PT, R9, 0x2, PT ;  /* 0x000000020900780c */ /* 0x000fc80003f05270 */
[----:B-1----:R-:W-:Y:S02]  /*4340*/  SEL R0, RZ, 0x1, P0 ;  /* 0x00000001ff007807 */ /* 0x002fe40000000000 */
[----:B------:R-:W-:Y:S02]  /*4350*/  SEL R9, R9, RZ, P0 ;  /* 0x000000ff09097207 */ /* 0x000fe40000000000 */
[----:B------:R-:W-:-:S03]  /*4360*/  LOP3.LUT R8, R8, R0, RZ, 0x3c, !PT ;  /* 0x0000000008087212 */ /* 0x000fc600078e3cff */
[----:B------:R-:W-:-:S04]  /*4370*/  UIADD3 UR4, UPT, UPT, UR4, 0x1, URZ ;  /* 0x0000000104047890 */ /* 0x000fc8000fffe0ff */
[----:B------:R-:W-:-:S04]  /*4380*/  UISETP.NE.AND UP0, UPT, UR4, 0x4, UPT ;  /* 0x000000040400788c */ /* 0x000fc8000bf05270 */
[----:B------:R-:W-:Y:S02]  /*4390*/  USEL UR5, URZ, 0x1, UP0 ;  /* 0x00000001ff057887 */ /* 0x000fe40008000000 */
[----:B------:R-:W-:-:S04]  /*43a0*/  USEL UR4, UR4, URZ, UP0 ;  /* 0x000000ff04047287 */ /* 0x000fc80008000000 */
[----:B------:R-:W-:Y:S02]  /*43b0*/  LOP3.LUT R10, R10, UR5, RZ, 0x3c, !PT ;  /* 0x000000050a0a7c12 */ /* 0x000fe4000f8e3cff */
[----:B------:R-:W-:Y:S01]  /*43c0*/  IMAD.U32 R2, RZ, RZ, UR4 ;  /* 0x00000004ff027e24 */ /* 0x000fe2000f8e00ff */
[----:B------:R-:W-:Y:S06]  /*43d0*/  @P1 BRA `(.L_x_76) ;  /* 0xfffffff4005c1947 */ /* 0x000fec000383ffff */
[----:B------:R-:W1:Y:S01]  /*43e0*/  S2UR UR8, SR_CgaCtaId ;  /* 0x00000000000879c3 */ /* 0x000e620000008800 */
[----:B------:R-:W-:Y:S01]  /*43f0*/  ELECT P0, URZ, PT ;  /* 0x0000000000ff782f */ /* 0x000fe20003800000 */
[----:B------:R-:W-:Y:S01]  /*4400*/  IMAD.MOV.U32 R0, RZ, RZ, 0x1 ;  /* 0x00000001ff007424 */ /* 0x000fe200078e00ff */
[----:B------:R-:W-:Y:S01]  /*4410*/  UMOV UR4, 0x40 ;  /* 0x0000004000047882 */ /* 0x000fe20000000000 */
[----:B------:R-:W-:-:S04]  /*4420*/  R2UR UR5, R12 ;  /* 0x000000000c0572ca */ /* 0x000fc800000e0000 */
[----:B------:R-:W-:Y:S09]  /*4430*/  UVIRTCOUNT.DEALLOC.SMPOOL 0x80 ;  /* 0x000000800000784c */ /* 0x000ff20000000000 */
[----:B------:R-:W-:Y:S02]  /*4440*/  UISETP.NE.AND UP0, UPT, UR5, URZ, UPT ;  /* 0x000000ff0500728c */ /* 0x000fe4000bf05270 */
[----:B-1----:R-:W-:-:S09]  /*4450*/  ULEA UR8, UR8, UR4, 0x18 ;  /* 0x0000000408087291 */ /* 0x002fd2000f8ec0ff */
[----:B------:R1:W-:Y:S01]  /*4460*/  @P0 STS.U8 [UR8+0x1c], R0 ;  /* 0x00001c00ff000988 */ /* 0x0003e20008000008 */
[----:B------:R-:W-:Y:S05]  /*4470*/  BRA.U UP0, `(.L_x_77) ;  /* 0x0000000100a87547 */ /* 0x000fea000b800000 */
[----:B------:R-:W-:Y:S01]  /*4480*/  R2UR UR4, R2 ;  /* 0x00000000020472ca */ /* 0x000fe200000e0000 */
[----:B------:R-:W-:Y:S01]  /*4490*/  UIADD3 UR7, UPT, UPT, UR62, 0xa0, URZ ;  /* 0x000000a03e077890 */ /* 0x000fe2000fffe0ff */
[----:B------:R-:W-:-:S11]  /*44a0*/  SHF.L.U32 R3, R10, 0x1f, RZ ;  /* 0x0000001f0a037819 */ /* 0x000fd600000006ff */
[----:B------:R-:W-:-:S09]  /*44b0*/  ULEA UR4, UR4, UR7, 0x3 ;  /* 0x0000000704047291 */ /* 0x000fd2000f8e18ff */
[----:B------:R-:W2:Y:S02]  /*44c0*/  SYNCS.PHASECHK.TRANS64.TRYWAIT P0, [UR4], R3 ;  /* 0x00000003ff0075a7 */ /* 0x000ea40008001104 */
[----:B--2---:R-:W-:Y:S05]  /*44d0*/  @!P0 BRA `(.L_x_78) ;  /* 0x0000004400808947 */ /* 0x004fea0003800000 */
.L_x_154:
[----:B------:R-:W-:-:S13]  /*44e0*/  R2UR UR4, R2 ;  /* 0x00000000020472ca */ /* 0x000fda00000e0000 */
[----:B------:R-:W-:-:S04]  /*44f0*/  UIADD3 UR4, UPT, UPT, UR4, 0x1, URZ ;  /* 0x0000000104047890 */ /* 0x000fc8000fffe0ff */
[----:B------:R-:W-:-:S04]  /*4500*/  UISETP.NE.AND UP1, UPT, UR4, 0x4, UPT ;  /* 0x000000040400788c */ /* 0x000fc8000bf25270 */
[----:B------:R-:W-:Y:S02]  /*4510*/  USEL UR6, URZ, 0x1, UP1 ;  /* 0x00000001ff067887 */ /* 0x000fe40008800000 */
[----:B------:R-:W-:-:S04]  /*4520*/  USEL UR4, UR4, URZ, UP1 ;  /* 0x000000ff04047287 */ /* 0x000fc80008800000 */
[----:B------:R-:W-:Y:S01]  /*4530*/  ULEA UR5, UR4, UR7, 0x3 ;  /* 0x0000000704057291 */ /* 0x000fe2000f8e18ff */
[----:B------:R-:W-:-:S04]  /*4540*/  LOP3.LUT R2, R10, UR6, RZ, 0x3c, !PT ;  /* 0x000000060a027c12 */ /* 0x000fc8000f8e3cff */
[----:B-1----:R-:W-:-:S04]  /*4550*/  SHF.L.U32 R3, R2, 0x1f, RZ ;  /* 0x0000001f02037819 */ /* 0x002fc800000006ff */
[----:B------:R-:W1:Y:S02]  /*4560*/  SYNCS.PHASECHK.TRANS64.TRYWAIT P0, [UR5], R3 ;  /* 0x00000003ff0075a7 */ /* 0x000e640008001105 */
[----:B-1----:R-:W-:Y:S05]  /*4570*/  @!P0 BRA `(.L_x_79) ;  /* 0x0000004400708947 */ /* 0x002fea0003800000 */
.L_x_156:
        /* <DEDUP_REMOVED lines=9> */
.L_x_158:
[----:B------:R-:W-:-:S04]  /*4610*/  UIADD3 UR4, UPT, UPT, UR4, 0x1, URZ ;  /* 0x0000000104047890 */ /* 0x000fc8000fffe0ff */
[----:B------:R-:W-:-:S04]  /*4620*/  UISETP.NE.AND UP1, UPT, UR4, 0x4, UPT ;  /* 0x000000040400788c */ /* 0x000fc8000bf25270 */
[----:B------:R-:W-:Y:S02]  /*4630*/  USEL UR5, URZ, 0x1, UP1 ;  /* 0x00000001ff057887 */ /* 0x000fe40008800000 */
[----:B------:R-:W-:-:S04]  /*4640*/  USEL UR4, UR4, URZ, UP1 ;  /* 0x000000ff04047287 */ /* 0x000fc80008800000 */
[----:B------:R-:W-:Y:S01]  /*4650*/  ULEA UR4, UR4, UR7, 0x3 ;  /* 0x0000000704047291 */ /* 0x000fe2000f8e18ff */
[----:B------:R-:W-:-:S04]  /*4660*/  LOP3.LUT R2, R2, UR5, RZ, 0x3c, !PT ;  /* 0x0000000502027c12 */ /* 0x000fc8000f8e3cff */
[----:B------:R-:W-:Y:S01]  /*4670*/  SHF.L.U32 R2, R2, 0x1f, RZ ;  /* 0x0000001f02027819 */ /* 0x000fe200000006ff */
[----:B-1----:R-:W-:-:S04]  /*4680*/  IMAD.U32 R0, RZ, RZ, UR4 ;  /* 0x00000004ff007e24 */ /* 0x002fc8000f8e00ff */
[----:B------:R1:W2:Y:S03]  /*4690*/  SYNCS.PHASECHK.TRANS64.TRYWAIT P0, [R0+URZ], R2 ;  /* 0x00000002000075a7 */ /* 0x0002a600080011ff */
[----:B--2---:R-:W-:Y:S05]  /*46a0*/  @!P0 NANOSLEEP.SYNCS 0x989680 ;  /* 0x009896800000895d */ /* 0x004fea0003900000 */
[----:B------:R-:W2:Y:S02]  /*46b0*/  @!P0 SYNCS.PHASECHK.TRANS64 P0, [R0+URZ], R2 ;  /* 0x00000002000085a7 */ /* 0x000ea400080010ff */
[----:B--2---:R-:W-:Y:S05]  /*46c0*/  @P0 BRA `(.L_x_81) ;  /* 0x0000000000240947 */ /* 0x004fea0003800000 */
.L_x_82:
[----:B--2---:R2:W3:Y:S02]  /*46d0*/  SYNCS.PHASECHK.TRANS64.TRYWAIT P0, [R0+URZ], R2 ;  /* 0x00000002000075a7 */ /* 0x0044e400080011ff */
[----:B---3--:R-:W-:Y:S05]  /*46e0*/  @!P0 NANOSLEEP.SYNCS 0x989680 ;  /* 0x009896800000895d */ /* 0x008fea0003900000 */
[----:B------:R-:W3:Y:S02]  /*46f0*/  @!P0 SYNCS.PHASECHK.TRANS64 P0, [R0+URZ], R2 ;  /* 0x00000002000085a7 */ /* 0x000ee400080010ff */
[----:B---3--:R-:W-:Y:S05]  /*4700*/  @!P0 BRA `(.L_x_82) ;  /* 0xfffffffc00f08947 */ /* 0x008fea000383ffff */
[----:B------:R-:W-:Y:S05]  /*4710*/  BRA `(.L_x_81) ;  /* 0x0000000000107947 */ /* 0x000fea0003800000 */
.L_x_77:
[----:B------:R-:W-:Y:S01]  /*4720*/  R2UR UR5, R11 ;  /* 0x000000000b0572ca */ /* 0x000fe200000e0000 */
[----:B------:R-:W-:-:S12]  /*4730*/  UIADD3 UR4, UPT, UPT, UR62, 0xe0, URZ ;  /* 0x000000e03e047890 */ /* 0x000fd8000fffe0ff */
[----:B------:R-:W-:-:S09]  /*4740*/  UPRMT UR4, UR5, 0x654, UR4 ;  /* 0x0000065405047896 */ /* 0x000fd20008000004 */
[----:B------:R-:W-:Y:S03]  /*4750*/  SYNCS.ARRIVE.TRANS64.RED.A1T0 RZ, [UR4], RZ ;  /* 0x000000ffffff79a7 */ /* 0x000fe60008100404 */
.L_x_81:
[----:B-12---:R-:W-:Y:S01]  /*4760*/  SHF.L.U32 R2, RZ, 0x1f, RZ ;  /* 0x0000001fff027819 */ /* 0x006fe200000006ff */
[----:B------:R-:W-:Y:S01]  /*4770*/  UIADD3 UR4, UPT, UPT, UR62, 0xe0, URZ ;  /* 0x000000e03e047890 */ /* 0x000fe2000fffe0ff */
[----:B------:R-:W-:Y:S02]  /*4780*/  PLOP3.LUT P0, PT, PT, PT, UP0, 0x80, 0x8 ;  /* 0x000000000008781c */ /* 0x000fe40003f0f008 */
[----:B------:R-:W1:Y:S02]  /*4790*/  SYNCS.PHASECHK.TRANS64.TRYWAIT P1, [UR62+0xe0], R2 ;  /* 0x0000e002ff0075a7 */ /* 0x000e64000802113e */
[----:B-1----:R-:W-:Y:S09]  /*47a0*/  @!P1 BRA `(.L_x_83) ;  /* 0x0000004400149947 */ /* 0x002ff20003800000 */
.L_x_160:
[----:B------:R-:W-:Y:S02]  /*47b0*/  R2UR UR6, R11 ;  /* 0x000000000b0672ca */ /* 0x000fe400000e0000 */
[----:B------:R-:W-:-:S11]  /*47c0*/  R2UR UR5, R16 ;  /* 0x00000000100572ca */ /* 0x000fd600000e0000 */
[----:B------:R-:W-:-:S03]  /*47d0*/  @!UP0 UPRMT UR4, UR6, 0x654, UR4 ;  /* 0x0000065406048896 */ /* 0x000fc60008000004 */
[----:B------:R-:W-:-:S06]  /*47e0*/  UMOV UR6, 0x1 ;  /* 0x0000000100067882 */ /* 0x000fcc0000000000 */
[----:B------:R-:W-:Y:S01]  /*47f0*/  @!P0 SYNCS.ARRIVE.TRANS64.RED.A1T0 RZ, [UR4], RZ ;  /* 0x000000ffffff89a7 */ /* 0x000fe20008100404 */
[----:B------:R-:W-:Y:S01]  /*4800*/  NOP ;  /* 0x0000000000007918 */ /* 0x000fe20000000000 */
[----:B-1----:R-:W1:Y:S01]  /*4810*/  LDS R0, [UR8+0x14] ;  /* 0x00001408ff007984 */ /* 0x002e620008000800 */
[----:B------:R-:W-:-:S03]  /*4820*/  ULOP3.LUT UR4, UR5, 0xffff, URZ, 0xc0, !UPT ;  /* 0x0000ffff05047892 */ /* 0x000fc6000f8ec0ff */
[----:B------:R-:W-:Y:S01]  /*4830*/  UMOV UR5, 0xffff ;  /* 0x0000ffff00057882 */ /* 0x000fe20000000000 */
[----:B------:R-:W-:-:S04]  /*4840*/  USHF.R.U32.HI UR4, URZ, 0x5, UR4 ;  /* 0x00000005ff047899 */ /* 0x000fc80008011604 */
[----:B------:R-:W-:Y:S02]  /*4850*/  USHF.L.U32 UR5, UR5, UR4, URZ ;  /* 0x0000000405057299 */ /* 0x000fe400080006ff */
[----:B------:R-:W-:-:S04]  /*4860*/  USHF.L.U32 UR4, UR6, UR4, URZ ;  /* 0x0000000406047299 */ /* 0x000fc800080006ff */
[----:B-1----:R-:W-:-:S04]  /*4870*/  LOP3.LUT R0, R0, UR5, RZ, 0xc0, !PT ;  /* 0x0000000500007c12 */ /* 0x002fc8000f8ec0ff */
[----:B------:R-:W-:-:S13]  /*4880*/  ISETP.NE.AND P0, PT, R0, UR5, PT ;  /* 0x0000000500007c0c */ /* 0x000fda000bf05270 */
[----:B------:R-:W-:Y:S05]  /*4890*/  @P0 BRA `(.L_x_84) ;  /* 0x0000000000580947 */ /* 0x000fea0003800000 */
[----:B------:R-:W1:Y:S02]  /*48a0*/  LDS R0, [UR8+0x18] ;  /* 0x00001808ff007984 */ /* 0x000e640008000800 */
[----:B-1----:R-:W-:-:S04]  /*48b0*/  LOP3.LUT R0, R0, UR4, RZ, 0xc0, !PT ;  /* 0x0000000400007c12 */ /* 0x002fc8000f8ec0ff */
[----:B------:R-:W-:-:S13]  /*48c0*/  ISETP.NE.AND P0, PT, R0, UR4, PT ;  /* 0x0000000400007c0c */ /* 0x000fda000bf05270 */
[----:B------:R-:W-:Y:S05]  /*48d0*/  @P0 BRA `(.L_x_85) ;  /* 0x00000000003c0947 */ /* 0x000fea0003800000 */
[----:B------:R-:W1:Y:S01]  /*48e0*/  S2R R2, SR_LANEID ;  /* 0x0000000000027919 */ /* 0x000e620000000000 */
[----:B------:R-:W-:-:S06]  /*48f0*/  ULOP3.LUT UR5, URZ, UR5, URZ, 0x33, !UPT ;  /* 0x00000005ff057292 */ /* 0x000fcc000f8e33ff */
[----:B------:R-:W-:-:S04]  /*4900*/  IMAD.U32 R0, RZ, RZ, UR5 ;  /* 0x00000005ff007e24 */ /* 0x000fc8000f8e00ff */
[----:B------:R2:W3:Y:S02]  /*4910*/  REDUX UR7, R0 ;  /* 0x00000000000773c4 */ /* 0x0004e40000000000 */
[----:B------:R4:W-:Y:S01]  /*4920*/  UTCATOMSWS.AND URZ, UR5 ;  /* 0x0000000500ff79e3 */ /* 0x0009e20008000000 */
[----:B--2---:R-:W-:Y:S01]  /*4930*/  LOP3.LUT R0, RZ, UR4, RZ, 0x33, !PT ;  /* 0x00000004ff007c12 */ /* 0x004fe2000f8e33ff */
[----:B------:R-:W-:Y:S02]  /*4940*/  VOTEU.ANY UR4, UPT, PT ;  /* 0x0000000000047886 */ /* 0x000fe400038e0100 */
[----:B------:R-:W-:Y:S02]  /*4950*/  UFLO.U32 UR4, UR4 ;  /* 0x00000004000472bd */ /* 0x000fe400080e0000 */
[----:B------:R-:W2:Y:S04]  /*4960*/  REDUX UR6, R0 ;  /* 0x00000000000673c4 */ /* 0x000ea80000000000 */
[----:B-1----:R-:W-:-:S02]  /*4970*/  ISETP.EQ.U32.AND P0, PT, R2, UR4, PT ;  /* 0x0000000402007c0c */ /* 0x002fc4000bf02070 */
[----:B---3--:R-:W-:-:S11]  /*4980*/  MOV R2, UR7 ;  /* 0x0000000700027c02 */ /* 0x008fd60008000f00 */
[----:B------:R4:W-:Y:S01]  /*4990*/  @P0 ATOMS.AND RZ, [UR8+0x14], R2 ;  /* 0x00001402ffff098c */ /* 0x0009e2000a800008 */
[----:B--2---:R-:W-:-:S05]  /*49a0*/  IMAD.U32 R0, RZ, RZ, UR6 ;  /* 0x00000006ff007e24 */ /* 0x004fca000f8e00ff */
[----:B------:R4:W-:Y:S01]  /*49b0*/  @P0 ATOMS.AND RZ, [UR8+0x18], R0 ;  /* 0x00001800ffff098c */ /* 0x0009e2000a800008 */
[----:B------:R-:W-:Y:S05]  /*49c0*/  BRA `(.L_x_86) ;  /* 0x0000000000147947 */ /* 0x000fea0003800000 */
.L_x_85:
[----:B------:R-:W-:Y:S02]  /*49d0*/  MOV R2, 0x49f0 ;  /* 0x000049f000027802 */ /* 0x000fe40000000f00 */
[----:B-----5:R-:W-:Y:S05]  /*49e0*/  CALL.REL.NOINC `($__internal_0_$__cuda_sm10x_tcgen05_guardrail_trap_col_being_dealloced_not_returned_by_alloc) ;  /* 0x0000004400787944 */ /* 0x020fea0003c00000 */
[----:B------:R-:W-:Y:S05]  /*49f0*/  BRA `(.L_x_86) ;  /* 0x0000000000087947 */ /* 0x000fea0003800000 */
.L_x_84:
[----:B------:R-:W-:Y:S02]  /*4a00*/  MOV R2, 0x4a20 ;  /* 0x00004a2000027802 */ /* 0x000fe40000000f00 */
[----:B-----5:R-:W-:Y:S05]  /*4a10*/  CALL.REL.NOINC `($__internal_2_$__cuda_sm10x_tcgen05_guardrail_trap_unallocated_columns_being_dealloced) ;  /* 0x0000004400847944 */ /* 0x020fea0003c00000 */
.L_x_86:
[----:B------:R-:W-:Y:S01]  /*4a20*/  NOP ;  /* 0x0000000000007918 */ /* 0x000fe20000000000 */
[----:B----4-:R-:W-:Y:S05]  /*4a30*/  EXIT ;  /* 0x000000000000794d */ /* 0x010fea0003800000 */
.L_x_57:
[----:B------:R-:W-:-:S09]  /*4a40*/  UISETP.NE.OR UP5, UPT, UR10, 0x3, !UP5 ;  /* 0x000000030a00788c */ /* 0x000fd2000efa5670 */
[----:B------:R-:W-:Y:S05]  /*4a50*/  BRA.U UP5, `(.L_x_87) ;  /* 0x0000000d05b07547 */ /* 0x000fea000b800000 */
[----:B------:R-:W1:Y:S01]  /*4a60*/  LDC R0, c[0x0][0xb30] ;  /* 0x0002cc00ff007b82 */ /* 0x000e620000000800 */
[----:B------:R-:W2:Y:S01]  /*4a70*/  LDCU.64 UR4, c[0x0][0x888] ;  /* 0x00011100ff0477ac */ /* 0x000ea20008000a00 */
[----:B------:R-:W-:Y:S02]  /*4a80*/  HFMA2 R27, -RZ, RZ, 0, 0 ;  /* 0x00000000ff1b7431 */ /* 0x000fe400000001ff */
[----:B------:R-:W-:Y:S01]  /*4a90*/  IMAD.MOV.U32 R29, RZ, RZ, 0x1 ;  /* 0x00000001ff1d7424 */ /* 0x000fe200078e00ff */
[----:B------:R-:W-:Y:S01]  /*4aa0*/  MOV R25, 0x2000 ;  /* 0x0000200000197802 */ /* 0x000fe20000000f00 */
[----:B------:R-:W3:Y:S01]  /*4ab0*/  LDCU.64 UR18, c[0x0][0x890] ;  /* 0x00011200ff1277ac */ /* 0x000ee20008000a00 */
[----:B------:R-:W-:Y:S01]  /*4ac0*/  IMAD.MOV.U32 R28, RZ, RZ, RZ ;  /* 0x000000ffff1c7224 */ /* 0x000fe200078e00ff */
[----:B------:R-:W4:Y:S01]  /*4ad0*/  LDC R24, c[0x0][0x370] ;  /* 0x0000dc00ff187b82 */ /* 0x000f220000000800 */
[----:B------:R-:W-:Y:S01]  /*4ae0*/  UMOV UR13, 0x400 ;  /* 0x00000400000d7882 */ /* 0x000fe20000000000 */
[----:B------:R-:W-:-:S02]  /*4af0*/  UPLOP3.LUT UP1, UPT, UPT, UPT, UPT, 0x40, 0x4 ;  /* 0x000000000004789c */ /* 0x000fc40003f2e870 */
[----:B------:R-:W-:Y:S01]  /*4b00*/  ULEA UR13, UR53, UR13, 0x18 ;  /* 0x0000000d350d7291 */ /* 0x000fe2000f8ec0ff */
[----:B------:R-:W-:-:S03]  /*4b10*/  UMOV UR8, URZ ;  /* 0x000000ff00087c82 */ /* 0x000fc60008000000 */
[----:B------:R-:W4:Y:S01]  /*4b20*/  LDC R3, c[0x0][0xb0c] ;  /* 0x0002c300ff037b82 */ /* 0x000f220000000800 */
[----:B--2---:R-:W-:Y:S02]  /*4b30*/  UISETP.NE.U32.AND UP3, UPT, UR4, URZ, UPT ;  /* 0x000000ff0400728c */ /* 0x004fe4000bf65070 */
[----:B---3--:R-:W-:-:S05]  /*4b40*/  UISETP.NE.U32.AND UP4, UPT, UR18, URZ, UPT ;  /* 0x000000ff1200728c */ /* 0x008fca000bf85070 */
[----:B------:R-:W2:Y:S01]  /*4b50*/  LDC R18, c[0x0][0xb20] ;  /* 0x0002c800ff127b82 */ /* 0x000ea20000000800 */
[----:B-1----:R-:W-:Y:S01]  /*4b60*/  ISETP.NE.AND P1, PT, R0, 0x1, PT ;  /* 0x000000010000780c */ /* 0x002fe20003f25270 */
[----:B------:R-:W-:Y:S02]  /*4b70*/  UISETP.NE.AND.EX UP3, UPT, UR5, URZ, UPT, UP3 ;  /* 0x000000ff0500728c */ /* 0x000fe4000bf65330 */
[----:B------:R-:W-:-:S04]  /*4b80*/  UISETP.NE.AND.EX UP4, UPT, UR19, URZ, UPT, UP4 ;  /* 0x000000ff1300728c */ /* 0x000fc8000bf85340 */
[----:B------:R-:W1:Y:S08]  /*4b90*/  LDC.64 R30, c[0x0][0x348] ;  /* 0x0000d200ff1e7b82 */ /* 0x000e700000000a00 */
[----:B------:R-:W3:Y:S08]  /*4ba0*/  LDC.64 R16, c[0x0][0xb10] ;  /* 0x0002c400ff107b82 */ /* 0x000ef00000000a00 */
[----:B------:R-:W1:Y:S08]  /*4bb0*/  LDC.64 R6, c[0x0][0xb18] ;  /* 0x0002c600ff067b82 */ /* 0x000e700000000a00 */
[----:B------:R-:W1:Y:S08]  /*4bc0*/  LDC.64 R4, c[0x0][0xb28] ;  /* 0x0002ca00ff047b82 */ /* 0x000e700000000a00 */
[----:B--2-4-:R-:W1:Y:S02]  /*4bd0*/  LDC R19, c[0x0][0x374] ;  /* 0x0000dd00ff137b82 */ /* 0x014e640000000800 */
.L_x_96:
[C---:B------:R-:W-:Y:S02]  /*4be0*/  LEA R0, R28.reuse, UR13, 0x3 ;  /* 0x0000000d1c007c11 */ /* 0x040fe4000f8e18ff */
[----:B------:R-:W-:Y:S02]  /*4bf0*/  SHF.L.U32 R2, R27, 0x1f, RZ ;  /* 0x0000001f1b027819 */ /* 0x000fe400000006ff */
[----:B------:R-:W-:Y:S02]  /*4c00*/  LEA R20, R28, UR13, 0x4 ;  /* 0x0000000d1c147c11 */ /* 0x000fe4000f8e20ff */
[----:B--2---:R-:W2:Y:S02]  /*4c10*/  SYNCS.PHASECHK.TRANS64.TRYWAIT P0, [R0+URZ+0x60], R2 ;  /* 0x00006002000075a7 */ /* 0x004ea400080011ff */
[----:B--2---:R-:W-:Y:S05]  /*4c20*/  @!P0 BRA `(.L_x_88) ;  /* 0x00000040000c8947 */ /* 0x004fea0003800000 */
.L_x_161:
[----:B------:R-:W-:Y:S01]  /*4c30*/  ISETP.GE.AND P0, PT, R40, 0x1, PT ;  /* 0x000000012800780c */ /* 0x000fe20003f06270 */
[----:B------:R-:W4:Y:S01]  /*4c40*/  LDS.128 R20, [R20+0xf0] ;  /* 0x0000f00014147984 */ /* 0x000f220000000c00 */
[----:B--2---:R-:W-:Y:S01]  /*4c50*/  VIADD R0, R0, 0x70 ;  /* 0x0000007000007836 */ /* 0x004fe20000000000 */
[----:B------:R-:W-:Y:S01]  /*4c60*/  @!PT LDS RZ, [RZ] ;  /* 0x00000000fffff984 */ /* 0x000fe20000000800 */
[----:B------:R-:W-:Y:S01]  /*4c70*/  @!PT LDS RZ, [RZ] ;  /* 0x00000000fffff984 */ /* 0x000fe20000000800 */
[----:B------:R-:W-:Y:S01]  /*4c80*/  @!PT LDS RZ, [RZ] ;  /* 0x00000000fffff984 */ /* 0x000fe20000000800 */
[----:B------:R-:W-:Y:S01]  /*4c90*/  @!PT LDS RZ, [RZ] ;  /* 0x00000000fffff984 */ /* 0x000fe20000000800 */
[----:B------:R2:W-:Y:S06]  /*4ca0*/  MEMBAR.ALL.CTA ;  /* 0x0000000000007992 */ /* 0x0005ec0000008000 */
[----:B--2---:R-:W2:Y:S01]  /*4cb0*/  FENCE.VIEW.ASYNC.S ;  /* 0x00000000000073c6 */ /* 0x004ea20000000000 */
[----:B------:R-:W-:Y:S04]  /*4cc0*/  PRMT R0, RZ, 0x654, R0 ;  /* 0x00000654ff007816 */ /* 0x000fe80000000000 */
[----:B--2---:R2:W-:Y:S01]  /*4cd0*/  SYNCS.ARRIVE.TRANS64.RED.A1T0 RZ, [R0+URZ], RZ ;  /* 0x000000ff00ff79a7 */ /* 0x0045e200081004ff */
[----:B----4-:R-:W-:Y:S11]  /*4ce0*/  LOP3.LUT P3, RZ, R22, 0x1, RZ, 0xc0, !PT ;  /* 0x0000000116ff7812 */ /* 0x010ff6000786c0ff */
[----:B------:R-:W-:Y:S02]  /*4cf0*/  @!UPT UIADD3 URZ, UPT, UPT, URZ, URZ, URZ ;  /* 0x000000fffffff290 */ /* 0x000fe4000fffe0ff */
[----:B------:R-:W-:Y:S02]  /*4d00*/  @P3 MOV R11, R20 ;  /* 0x00000014000b3202 */ /* 0x000fe40000000f00 */
[----:B------:R-:W-:Y:S01]  /*4d10*/  @P3 LOP3.LUT R10, R21, 0xffff, RZ, 0xc0, !PT ;  /* 0x0000ffff150a3812 */ /* 0x000fe200078ec0ff */
[----:B--2---:R-:W-:Y:S06]  /*4d20*/  @!P0 BRA `(.L_x_89) ;  /* 0x0000000000a48947 */ /* 0x004fec0003800000 */
[-C--:B-1----:R-:W-:Y:S01]  /*4d30*/  IMAD.HI.U32 R0, R19, R7.reuse, RZ ;  /* 0x0000000713007227 */ /* 0x082fe200078e00ff */
[----:B------:R-:W-:Y:S02]  /*4d40*/  ISETP.NE.AND P0, PT, R6, 0x1, PT ;  /* 0x000000010600780c */ /* 0x000fe40003f05270 */
[----:B------:R-:W-:Y:S01]  /*4d50*/  ISETP.NE.AND P2, PT, R40, 0x1, PT ;  /* 0x000000012800780c */ /* 0x000fe20003f45270 */
[----:B---3--:R-:W-:Y:S01]  /*4d60*/  IMAD.HI.U32 R9, R24, R16, RZ ;  /* 0x0000001018097227 */ /* 0x008fe200078e00ff */
[----:B------:R-:W-:Y:S02]  /*4d70*/  SHF.R.U32.HI R0, RZ, R18, R0 ;  /* 0x00000012ff007219 */ /* 0x000fe40000011600 */
[----:B------:R-:W-:Y:S01]  /*4d80*/  ISETP.NE.AND P4, PT, R3, 0x1, PT ;  /* 0x000000010300780c */ /* 0x000fe20003f85270 */
[----:B------:R-:W-:Y:S01]  /*4d90*/  IMAD.HI.U32 R13, R10, R7, RZ ;  /* 0x000000070a0d7227 */ /* 0x000fe200078e00ff */
[----:B------:R-:W-:Y:S02]  /*4da0*/  SHF.R.U32.HI R9, RZ, R17, R9 ;  /* 0x00000011ff097219 */ /* 0x000fe40000011609 */
[----:B------:R-:W-:Y:S01]  /*4db0*/  SEL R0, R19, R0, !P0 ;  /* 0x0000000013007207 */ /* 0x000fe20004000000 */
[----:B------:R-:W-:Y:S01]  /*4dc0*/  IMAD.HI.U32 R12, R11, R16, RZ ;  /* 0x000000100b0c7227 */ /* 0x000fe200078e00ff */
[----:B------:R-:W-:Y:S03]  /*4dd0*/  SEL R9, R24, R9, !P4 ;  /* 0x0000000918097207 */ /* 0x000fe60006000000 */
[-C--:B------:R-:W-:Y:S01]  /*4de0*/  IMAD.HI.U32 R8, R0, R4.reuse, RZ ;  /* 0x0000000400087227 */ /* 0x080fe200078e00ff */
[----:B------:R-:W-:Y:S03]  /*4df0*/  SHF.R.U32.HI R12, RZ, R17, R12 ;  /* 0x00000011ff0c7219 */ /* 0x000fe6000001160c */
[----:B------:R-:W-:Y:S01]  /*4e00*/  IMAD.HI.U32 R2, R9, R4, RZ ;  /* 0x0000000409027227 */ /* 0x000fe200078e00ff */
[-C--:B------:R-:W-:Y:S02]  /*4e10*/  @P2 SHF.R.U32.HI R0, RZ, R5.reuse, R8 ;  /* 0x00000005ff002219 */ /* 0x080fe40000011608 */
[----:B------:R-:W-:Y:S02]  /*4e20*/  SHF.R.U32.HI R8, RZ, R18, R13 ;  /* 0x00000012ff087219 */ /* 0x000fe4000001160d */
[----:B------:R-:W-:Y:S01]  /*4e30*/  @P2 SHF.R.U32.HI R9, RZ, R5, R2 ;  /* 0x00000005ff092219 */ /* 0x000fe20000011602 */
[----:B------:R-:W-:Y:S01]  /*4e40*/  IMAD R0, R40, R0, RZ ;  /* 0x0000000028007224 */ /* 0x000fe200078e02ff */
[----:B------:R-:W-:Y:S02]  /*4e50*/  SEL R8, R10, R8, !P0 ;  /* 0x000000080a087207 */ /* 0x000fe40004000000 */
[----:B------:R-:W-:Y:S01]  /*4e60*/  SEL R2, R11, R12, !P4 ;  /* 0x0000000c0b027207 */ /* 0x000fe20006000000 */
[----:B------:R-:W-:Y:S01]  /*4e70*/  IMAD R12, R40, R9, RZ ;  /* 0x00000009280c7224 */ /* 0x000fe200078e02ff */
[C---:B------:R-:W-:Y:S01]  /*4e80*/  ISETP.GE.AND P0, PT, R8.reuse, R0, PT ;  /* 0x000000000800720c */ /* 0x040fe20003f06270 */
[----:B------:R-:W-:Y:S03]  /*4e90*/  IMAD.HI.U32 R0, R8, R4, RZ ;  /* 0x0000000408007227 */ /* 0x000fe600078e00ff */
[----:B------:R-:W-:Y:S02]  /*4ea0*/  ISETP.GE.OR P0, PT, R2, R12, P0 ;  /* 0x0000000c0200720c */ /* 0x000fe40000706670 */
[-C--:B------:R-:W-:Y:S04]  /*4eb0*/  SHF.R.U32.HI R0, RZ, R5.reuse, R0 ;  /* 0x00000005ff007219 */ /* 0x080fe80000011600 */
[----:B------:R-:W-:Y:S05]  /*4ec0*/  SEL R13, R8, R0, !P2 ;  /* 0x00000000080d7207 */ /* 0x000fea0005000000 */
[----:B------:R-:W-:Y:S02]  /*4ed0*/  IMAD.MOV R12, RZ, RZ, -R13 ;  /* 0x000000ffff0c7224 */ /* 0x000fe400078e0a0d */
[----:B------:R-:W-:Y:S04]  /*4ee0*/  @!P0 IMAD.HI.U32 R0, R2, R4, RZ ;  /* 0x0000000402008227 */ /* 0x000fe800078e00ff */
[----:B------:R-:W-:Y:S01]  /*4ef0*/  IMAD R12, R40, R12, R8 ;  /* 0x0000000c280c7224 */ /* 0x000fe200078e0208 */
[----:B------:R-:W-:Y:S04]  /*4f00*/  @!P0 SHF.R.U32.HI R0, RZ, R5, R0 ;  /* 0x00000005ff008219 */ /* 0x000fe80000011600 */
[----:B------:R-:W-:Y:S04]  /*4f10*/  @!P0 SEL R0, R2, R0, !P2 ;  /* 0x0000000002008207 */ /* 0x000fe80005000000 */
[----:B------:R-:W-:Y:S01]  /*4f20*/  @!P0 IADD3 R13, PT, PT, R13, -R0, RZ ;  /* 0x800000000d0d8210 */ /* 0x000fe20007ffe0ff */
[----:B------:R-:W-:Y:S01]  /*4f30*/  @!P0 IMAD R0, R9, R12, R0 ;  /* 0x0000000c09008224 */ /* 0x000fe200078e0200 */
[----:B------:R-:W-:Y:S01]  /*4f40*/  IADD3 R9, PT, PT, -R8, RZ, RZ ;  /* 0x000000ff08097210 */ /* 0x000fe20007ffe1ff */
[--C-:B------:R-:W-:Y:S02]  /*4f50*/  IMAD.MOV R12, RZ, RZ, -R2.reuse ;  /* 0x000000ffff0c7224 */ /* 0x100fe400078e0a02 */
[----:B------:R-:W-:Y:S02]  /*4f60*/  @!P0 IMAD R8, R13, R40, R2 ;  /* 0x000000280d088224 */ /* 0x000fe400078e0202 */
[----:B------:R-:W-:Y:S02]  /*4f70*/  @!P0 IMAD.MOV.U32 R2, RZ, RZ, R0 ;  /* 0x000000ffff028224 */ /* 0x000fe400078e0000 */
[----:B------:R-:W-:Y:S02]  /*4f80*/  IMAD R11, R3, R12, R11 ;  /* 0x0000000c030b7224 */ /* 0x000fe400078e020b */
[----:B------:R-:W-:Y:S02]  /*4f90*/  IMAD R10, R6, R9, R10 ;  /* 0x00000009060a7224 */ /* 0x000fe400078e020a */
[----:B------:R-:W-:Y:S02]  /*4fa0*/  IMAD R11, R2, R3, R11 ;  /* 0x00000003020b7224 */ /* 0x000fe400078e020b */
[----:B------:R-:W-:Y:S02]  /*4fb0*/  IMAD R10, R8, R6, R10 ;  /* 0x00000006080a7224 */ /* 0x000fe400078e020a */
.L_x_89:
[----:B------:R-:W-:Y:S05]  /*4fc0*/  BRA.U UP1, `(.L_x_90) ;  /* 0x0000000101107547 */ /* 0x000fea000b800000 */
[----:B------:R-:W-:Y:S04]  /*4fd0*/  MOV R2, UR37 ;  /* 0x0000002500027c02 */ /* 0x000fe80008000f00 */
[----:B------:R-:W-:Y:S04]  /*4fe0*/  SHF.L.U32 R2, R2, 0x1f, RZ ;  /* 0x0000001f02027819 */ /* 0x000fe800000006ff */
[----:B------:R-:W2:Y:S02]  /*4ff0*/  SYNCS.PHASECHK.TRANS64.TRYWAIT P0, [UR13+0x58], R2 ;  /* 0x00005802ff0075a7 */ /* 0x000ea4000800110d */
[----:B--2---:R-:W-:Y:S05]  /*5000*/  @!P0 BRA `(.L_x_91) ;  /* 0x0000003c00288947 */ /* 0x004fea0003800000 */
.L_x_90:
[----:B------:R-:W-:Y:S02]  /*5010*/  R2UR UR11, R14 ;  /* 0x000000000e0b72ca */ /* 0x000fe400000e0000 */
[----:B------:R-:W-:Y:S02]  /*5020*/  R2UR UR10, R15 ;  /* 0x000000000f0a72ca */ /* 0x000fe400000e0000 */
[----:B------:R-:W-:Y:S04]  /*5030*/  ISETP.NE.U32.AND P2, PT, RZ, UR18, PT ;  /* 0x00000012ff007c0c */ /* 0x000fe8000bf45070 */
[----:B------:R-:W-:Y:S05]  /*5040*/  ISETP.NE.AND.EX P2, PT, RZ, UR19, PT, P2 ;  /* 0x00000013ff007c0c */ /* 0x000fea000bf45320 */
[----:B------:R-:W-:Y:S02]  /*5050*/  USHF.L.U32 UR11, UR11, 0x7, URZ ;  /* 0x000000070b0b7899 */ /* 0x000fe400080006ff */
[----:B------:R-:W-:Y:S01]  /*5060*/  USHF.L.U32 UR10, UR10, 0x6, URZ ;  /* 0x000000060a0a7899 */ /* 0x000fe200080006ff */
[----:B------:R-:W-:Y:S11]  /*5070*/  BRA.U !UP4, `(.L_x_92) ;  /* 0x000000010c347547 */ /* 0x000ff6000b800000 */
[----:B------:R-:W-:Y:S01]  /*5080*/  UPLOP3.LUT UP0, UPT, UPT, UPT, UP3, 0x80, 0x8 ;  /* 0x000000000008789c */ /* 0x000fe20003f0f030 */
[----:B--2---:R-:W-:Y:S02]  /*5090*/  HFMA2 R0, -RZ, RZ, 0, 5.9604644775390625e-08 ;  /* 0x00000001ff007431 */ /* 0x004fe400000001ff */
[----:B------:R-:W-:Y:S03]  /*50a0*/  IMAD.MOV.U32 R92, RZ, RZ, 0x1 ;  /* 0x00000001ff5c7424 */ /* 0x000fe600078e00ff */
[----:B------:R-:W-:Y:S05]  /*50b0*/  PLOP3.LUT P0, PT, PT, PT, UP0, 0x80, 0x8 ;  /* 0x000000000008781c */ /* 0x000fea0003f0f008 */
[----:B------:R-:W2:Y:S01]  /*50c0*/  @UP0 LDCU.64 UR4, c[0x0][0x888] ;  /* 0x00011100ff0407ac */ /* 0x000ea20008000a00 */
[----:B------:R-:W-:Y:S07]  /*50d0*/  @UP0 UIMAD UR6, UR60, UR18, URZ ;  /* 0x000000123c0602a4 */ /* 0x000fee000f8e02ff */
[----:B------:R-:W-:Y:S01]  /*50e0*/  @!P0 PRMT R92, R0, 0x7610, R92 ;  /* 0x00007610005c8816 */ /* 0x000fe2000000005c */
[----:B--2---:R-:W-:Y:S06]  /*50f0*/  @UP0 UIMAD.WIDE UR4, UR6, 0x4, UR4 ;  /* 0x00000004060408a5 */ /* 0x004fec000f8e0204 */
[----:B------:R-:W-:Y:S01]  /*5100*/  IMAD.U32 R8, RZ, RZ, UR4 ;  /* 0x00000004ff087e24 */ /* 0x000fe2000f8e00ff */
[----:B------:R-:W-:Y:S04]  /*5110*/  MOV R9, UR5 ;  /* 0x0000000500097c02 */ /* 0x000fe80008000f00 */
[----:B------:R-:W2:Y:S01]  /*5120*/  @!UP0 LDCU UR4, c[0x0][0x880] ;  /* 0x00011000ff0487ac */ /* 0x000ea20008000800 */
[----:B-----5:R4:W5:Y:S02]  /*5130*/  @P0 LDG.E R49, desc[UR56][R8.64] ;  /* 0x0000003808310981 */ /* 0x020964000c1e1900 */
[----:B--2-4-:R-:W-:Y:S07]  /*5140*/  @!P0 IMAD.U32 R49, RZ, RZ, UR4 ;  /* 0x00000004ff318e24 */ /* 0x014fee000f8e00ff */
.L_x_92:
[----:B-----5:R-:W-:Y:S01]  /*5150*/  @!P2 FSETP.EQ.AND P0, PT, R49, RZ, PT ;  /* 0x000000ff3100a20b */ /* 0x020fe20003f02000 */
[----:B------:R-:W-:Y:S01]  /*5160*/  @!UPT UIADD3 URZ, UPT, UPT, URZ, URZ, URZ ;  /* 0x000000fffffff290 */ /* 0x000fe2000fffe0ff */
[----:B------:R-:W-:Y:S11]  /*5170*/  @!P2 BRA `(.L_x_93) ;  /* 0x000000000014a947 */ /* 0x000ff60003800000 */
[----:B------:R-:W-:Y:S02]  /*5180*/  LOP3.LUT P2, RZ, R92, 0xff, RZ, 0xc0, !PT ;  /* 0x000000ff5cff7812 */ /* 0x000fe4000784c0ff */
[----:B------:R-:W-:Y:S04]  /*5190*/  PLOP3.LUT P0, PT, PT, PT, UP0, 0x80, 0x8 ;  /* 0x000000000008781c */ /* 0x000fe80003f0f008 */
[----:B------:R-:W-:Y:S07]  /*51a0*/  PLOP3.LUT P0, PT, P0, PT, PT, 0x8, 0x80 ;  /* 0x000000000080781c */ /* 0x000fee000070e170 */
[----:B------:R-:W-:Y:S11]  /*51b0*/  @P2 FSETP.EQ.AND P0, PT, R49, RZ, PT ;  /* 0x000000ff3100220b */ /* 0x000ff60003f02000 */
[----:B------:R-:W-:Y:S02]  /*51c0*/  @!UPT UIADD3 URZ, UPT, UPT, URZ, URZ, URZ ;  /* 0x000000fffffff290 */ /* 0x000fe4000fffe0ff */
.L_x_93:
[----:B------:R-:W-:Y:S01]  /*51d0*/  ULEA UR4, UR8, UR13, 0x3 ;  /* 0x0000000d08047291 */ /* 0x000fe2000f8e18ff */
[----:B------:R-:W-:Y:S02]  /*51e0*/  SHF.L.U32 R9, R29, 0x1f, RZ ;  /* 0x0000001f1d097819 */ /* 0x000fe400000006ff */
[----:B------:R-:W-:Y:S04]  /*51f0*/  ELECT P4, URZ, PT ;  /* 0x0000000000ff782f */ /* 0x000fe80003880000 */
[----:B------:R-:W-:Y:S02]  /*5200*/  PLOP3.LUT P4, PT, P0, P4, PT, 0xf2, 0x2f ;  /* 0x00000000002f781c */ /* 0x000fe40000789e72 */
[----:B------:R-:W4:Y:S11]  /*5210*/  SYNCS.PHASECHK.TRANS64.TRYWAIT P2, [UR4+0x38], R9 ;  /* 0x00003809ff0075a7 */ /* 0x000f360008041104 */
[----:B-1----:R-:W-:Y:S05]  /*5220*/  @!P4 IADD3 R8, P0, PT, R30, 0x580, RZ ;  /* 0x000005801e08c810 */ /* 0x002fea0007f1e0ff */
[----:B--2---:R-:W-:Y:S01]  /*5230*/  @!P4 IMAD.X R2, RZ, RZ, R31, P0 ;  /* 0x000000ffff02c224 */ /* 0x004fe200000e061f */
[----:B----4-:R-:W-:Y:S07]  /*5240*/  @!P2 BRA `(.L_x_94) ;  /* 0x0000003800b0a947 */ /* 0x010fee0003800000 */
.L_x_164:
[----:B------:R-:W2:Y:S01]  /*5250*/  LDC.64 R12, c[0x0][0xb18] ;  /* 0x0002c600ff0c7b82 */ /* 0x000ea20000000a00 */
[----:B------:R-:W-:Y:S01]  /*5260*/  @!P4 R2UR UR6, R2 ;  /* 0x000000000206c2ca */ /* 0x000fe200000e0000 */
[----:B------:R-:W-:Y:S01]  /*5270*/  VOTEU.ALL UP2, P4 ;  /* 0x0000000000ff7886 */ /* 0x000fe20002040000 */
[----:B------:R-:W-:Y:S01]  /*5280*/  @!P4 R2UR UR7, R8 ;  /* 0x000000000807c2ca */ /* 0x000fe200000e0000 */
[----:B------:R-:W-:Y:S01]  /*5290*/  UIADD3 UR5, UPT, UPT, UR8, 0x1, URZ ;  /* 0x0000000108057890 */ /* 0x000fe2000fffe0ff */
[----:B-1----:R-:W-:Y:S03]  /*52a0*/  @!P4 IMAD.MOV.U32 R0, RZ, RZ, 0x2000 ;  /* 0x00002000ff00c424 */ /* 0x002fe600078e00ff */
[----:B------:R-:W1:Y:S01]  /*52b0*/  @!P1 LDC R2, c[0x0][0xb0c] ;  /* 0x0002c300ff029b82 */ /* 0x000e620000000800 */
[----:B------:R-:W-:Y:S01]  /*52c0*/  @!UP2 ULEA UR8, UR8, UR13, 0xd ;  /* 0x0000000d0808a291 */ /* 0x000fe2000f8e68ff */
[----:B------:R-:W-:Y:S01]  /*52d0*/  @P3 SHF.R.U32.HI R26, RZ, 0x10, R21 ;  /* 0x00000010ff1a3819 */ /* 0x000fe20000011615 */
[----:B------:R-:W-:Y:S01]  /*52e0*/  UIADD3 UR9, UPT, UPT, UR4, 0x20, URZ ;  /* 0x0000002004097890 */ /* 0x000fe2000fffe0ff */
[----:B------:R-:W-:Y:S01]  /*52f0*/  VIADD R28, R28, 0x1 ;  /* 0x000000011c1c7836 */ /* 0x000fe20000000000 */
[----:B------:R-:W-:Y:S01]  /*5300*/  @!UP2 UIADD3 UR8, UPT, UPT, UR8, 0x200, URZ ;  /* 0x000002000808a890 */ /* 0x000fe2000fffe0ff */
[----:B------:R-:W-:Y:S01]  /*5310*/  VOTEU.ALL UP1, P4 ;  /* 0x0000000000ff7886 */ /* 0x000fe20002020000 */
[----:B------:R-:W-:Y:S01]  /*5320*/  IMAD.U32 R9, RZ, RZ, UR6 ;  /* 0x00000006ff097e24 */ /* 0x000fe2000f8e00ff */
[----:B------:R-:W-:Y:S01]  /*5330*/  UMOV UR20, 0x0 ;  /* 0x0000000000147882 */ /* 0x000fe20000000000 */
[----:B------:R-:W-:Y:S01]  /*5340*/  IMAD.U32 R8, RZ, RZ, UR7 ;  /* 0x00000007ff087e24 */ /* 0x000fe2000f8e00ff */
[----:B------:R-:W-:Y:S01]  /*5350*/  UMOV UR21, 0x10000000 ;  /* 0x1000000000157882 */ /* 0x000fe20000000000 */
[----:B------:R-:W-:Y:S01]  /*5360*/  UMOV UR12, UR60 ;  /* 0x0000003c000c7c82 */ /* 0x000fe20008000000 */
[----:B------:R-:W-:Y:S01]  /*5370*/  @!P4 R2UR UR17, R9 ;  /* 0x000000000911c2ca */ /* 0x000fe200000e0000 */
[----:B------:R-:W-:Y:S01]  /*5380*/  UISETP.NE.AND UP5, UPT, UR5, 0x3, UPT ;  /* 0x000000030500788c */ /* 0x000fe2000bfa5270 */
[----:B------:R-:W-:Y:S01]  /*5390*/  @!P4 R2UR UR16, R8 ;  /* 0x000000000810c2ca */ /* 0x000fe200000e0000 */
[----:B------:R-:W-:Y:S01]  /*53a0*/  UPRMT UR14, UR53, 0x654, UR9 ;  /* 0x00000654350e7896 */ /* 0x000fe20008000009 */
[----:B------:R-:W4:Y:S01]  /*53b0*/  LDC.64 R8, c[0x0][0xb10] ;  /* 0x0002c400ff087b82 */ /* 0x000f220000000a00 */
[----:B------:R-:W-:Y:S02]  /*53c0*/  USEL UR7, UR5, URZ, UP5 ;  /* 0x000000ff05077287 */ /* 0x000fe4000a800000 */
[----:B------:R-:W-:Y:S02]  /*53d0*/  USEL UR5, URZ, 0x1, UP5 ;  /* 0x00000001ff057887 */ /* 0x000fe4000a800000 */
[----:B------:R-:W-:Y:S04]  /*53e0*/  ULEA UR6, UR7, UR13, 0x3 ;  /* 0x0000000d07067291 */ /* 0x000fe8000f8e18ff */
[----:B------:R-:W-:Y:S02]  /*53f0*/  LOP3.LUT R29, R29, UR5, RZ, 0x3c, !PT ;  /* 0x000000051d1d7c12 */ /* 0x000fe4000f8e3cff */
[----:B------:R1:W-:Y:S01]  /*5400*/  @!UP1 UTMALDG.3D [UR8], [UR16], desc[UR20] ;  /* 0x00001408100095b4 */ /* 0x0003e20008011000 */
[----:B------:R5:W-:Y:S01]  /*5410*/  @!P4 SYNCS.ARRIVE.TRANS64.RED.A0TR RZ, [UR4+0x20], R0 ;  /* 0x00002000ffffc9a7 */ /* 0x000be20008300404 */
[----:B------:R-:W-:Y:S01]  /*5420*/  SHF.L.U32 R14, R29, 0x1f, RZ ;  /* 0x0000001f1d0e7819 */ /* 0x000fe200000006ff */
[C---:B----4-:R-:W-:Y:S01]  /*5430*/  @!P1 IMAD.HI.U32 R8, R11.reuse, R8, RZ ;  /* 0x000000080b089227 */ /* 0x050fe200078e00ff */
[----:B--2---:R-:W-:Y:S02]  /*5440*/  @!P1 ISETP.NE.AND P0, PT, R12, 0x1, PT ;  /* 0x000000010c00980c */ /* 0x004fe40003f05270 */
[----:B-1----:R-:W-:Y:S01]  /*5450*/  @!P1 ISETP.NE.AND P2, PT, R2, 0x1, PT ;  /* 0x000000010200980c */ /* 0x002fe20003f45270 */
[----:B------:R-:W-:Y:S01]  /*5460*/  SYNCS.ARRIVE.TRANS64.RED.A1T0 RZ, [UR14], RZ ;  /* 0x000000ffffff79a7 */ /* 0x000fe2000810040e */
[C---:B------:R-:W-:Y:S01]  /*5470*/  @!P1 IMAD.HI.U32 R13, R10.reuse, R13, RZ ;  /* 0x0000000d0a0d9227 */ /* 0x040fe200078e00ff */
[----:B------:R-:W-:Y:S04]  /*5480*/  @!P1 SHF.R.U32.HI R8, RZ, R9, R8 ;  /* 0x00000009ff089219 */ /* 0x000fe80000011608 */
[----:B------:R-:W-:Y:S01]  /*5490*/  @!P1 SEL R8, R11, R8, !P2 ;  /* 0x000000080b089207 */ /* 0x000fe20005000000 */
[----:B------:R-:W1:Y:S01]  /*54a0*/  SYNCS.PHASECHK.TRANS64.TRYWAIT P5, [UR6+0x38], R14 ;  /* 0x0000380eff0075a7 */ /* 0x000e6200080a1106 */
[----:B-----5:R-:W2:Y:S02]  /*54b0*/  @!P1 LDC R0, c[0x0][0xb20] ;  /* 0x0002c800ff009b82 */ /* 0x020ea40000000800 */
[----:B--2---:R-:W-:Y:S04]  /*54c0*/  @!P1 SHF.R.U32.HI R0, RZ, R0, R13 ;  /* 0x00000000ff009219 */ /* 0x004fe8000001160d */
[----:B------:R-:W-:Y:S05]  /*54d0*/  @!P1 SEL R9, R10, R0, !P0 ;  /* 0x000000000a099207 */ /* 0x000fea0004000000 */
[----:B------:R-:W-:Y:S02]  /*54e0*/  @!P1 IMAD.IADD R0, R9, 0x1, -R8 ;  /* 0x0000000109009824 */ /* 0x000fe400078e0a08 */
[----:B------:R-:W-:Y:S02]  /*54f0*/  @!P1 IMAD.IADD R8, R8, 0x1, -R9 ;  /* 0x0000000108089824 */ /* 0x000fe400078e0a09 */
[----:B------:R-:W-:Y:S02]  /*5500*/  @!P1 IMAD R11, R0, R2, R11 ;  /* 0x00000002000b9224 */ /* 0x000fe400078e020b */
[----:B------:R-:W-:Y:S01]  /*5510*/  @!P1 IMAD R10, R8, R12, R10 ;  /* 0x0000000c080a9224 */ /* 0x000fe200078e020a */
[----:B-1----:R-:W-:Y:S06]  /*5520*/  @!P5 BRA `(.L_x_95) ;  /* 0x000000380010d947 */ /* 0x002fec0003800000 */
.L_x_166:
[----:B------:R-:W-:Y:S01]  /*5530*/  UIADD3 UR9, UPT, UPT, UR6, 0x20, URZ ;  /* 0x0000002006097890 */ /* 0x000fe2000fffe0ff */
[----:B------:R-:W-:Y:S01]  /*5540*/  @!P4 IADD3 R2, P0, PT, R30, 0x580, RZ ;  /* 0x000005801e02c810 */ /* 0x000fe20007f1e0ff */
[----:B------:R-:W-:Y:S01]  /*5550*/  VOTEU.ALL UP1, P4 ;  /* 0x0000000000ff7886 */ /* 0x000fe20002020000 */
[----:B------:R-:W-:Y:S01]  /*5560*/  UMOV UR16, 0x0 ;  /* 0x0000000000107882 */ /* 0x000fe20000000000 */
[----:B------:R-:W-:Y:S01]  /*5570*/  UMOV UR17, 0x10000000 ;  /* 0x1000000000117882 */ /* 0x000fe20000000000 */
[----:B------:R-:W-:Y:S01]  /*5580*/  @!P4 R2UR UR5, R2 ;  /* 0x000000000205c2ca */ /* 0x000fe200000e0000 */
[----:B-1----:R-:W-:Y:S01]  /*5590*/  @!P4 IMAD.X R0, RZ, RZ, R31, P0 ;  /* 0x000000ffff00c224 */ /* 0x002fe200000e061f */
[----:B------:R-:W-:Y:S01]  /*55a0*/  @!UP1 ULEA UR8, UR7, UR13, 0xd ;  /* 0x0000000d07089291 */ /* 0x000fe2000f8e68ff */
[----:B------:R-:W-:Y:S01]  /*55b0*/  ISETP.NE.AND P0, PT, R28, 0x2, PT ;  /* 0x000000021c00780c */ /* 0x000fe20003f05270 */
[----:B------:R-:W-:Y:S01]  /*55c0*/  @!UP1 UIADD3 UR10, UPT, UPT, UR10, 0x20, URZ ;  /* 0x000000200a0a9890 */ /* 0x000fe2000fffe0ff */
[----:B------:R-:W-:Y:S01]  /*55d0*/  IMAD.IADD R15, R10, 0x1, R90 ;  /* 0x000000010a0f7824 */ /* 0x000fe200078e025a */
[----:B------:R-:W-:Y:S01]  /*55e0*/  @!P4 R2UR UR4, R0 ;  /* 0x000000000004c2ca */ /* 0x000fe200000e0000 */
[----:B------:R-:W-:Y:S01]  /*55f0*/  @!UP1 UIADD3 UR8, UPT, UPT, UR8, 0x200, URZ ;  /* 0x0000020008089890 */ /* 0x000fe2000fffe0ff */
[----:B------:R-:W-:Y:S01]  /*5600*/  SEL R0, RZ, 0x1, P0 ;  /* 0x00000001ff007807 */ /* 0x000fe20000000000 */
[----:B------:R-:W-:Y:S01]  /*5610*/  VOTEU.ALL UP1, P4 ;  /* 0x0000000000ff7886 */ /* 0x000fe20002020000 */
[----:B------:R-:W-:Y:S01]  /*5620*/  UMOV UR12, UR60 ;  /* 0x0000003c000c7c82 */ /* 0x000fe20008000000 */
[----:B------:R-:W-:Y:S01]  /*5630*/  @P3 R2UR UR60, R26 ;  /* 0x000000001a3c32ca */ /* 0x000fe200000e0000 */
[----:B------:R-:W-:Y:S01]  /*5640*/  IMAD.IADD R14, R11, 0x1, R91 ;  /* 0x000000010b0e7824 */ /* 0x000fe200078e025b */
[----:B------:R-:W-:Y:S01]  /*5650*/  LOP3.LUT R27, R27, R0, RZ, 0x3c, !PT ;  /* 0x000000001b1b7212 */ /* 0x000fe200078e3cff */
[----:B------:R-:W-:Y:S01]  /*5660*/  IMAD.U32 R8, RZ, RZ, UR5 ;  /* 0x00000005ff087e24 */ /* 0x000fe2000f8e00ff */
[----:B------:R-:W-:Y:S04]  /*5670*/  SEL R28, R28, RZ, P0 ;  /* 0x000000ff1c1c7207 */ /* 0x000fe80000000000 */
[----:B------:R-:W-:Y:S01]  /*5680*/  IMAD.U32 R9, RZ, RZ, UR4 ;  /* 0x00000004ff097e24 */ /* 0x000fe2000f8e00ff */
[----:B------:R-:W-:Y:S01]  /*5690*/  @!P4 R2UR UR14, R8 ;  /* 0x00000000080ec2ca */ /* 0x000fe200000e0000 */
[----:B------:R-:W-:Y:S03]  /*56a0*/  UPRMT UR4, UR53, 0x654, UR9 ;  /* 0x0000065435047896 */ /* 0x000fe60008000009 */
[----:B------:R-:W-:Y:S11]  /*56b0*/  @!P4 R2UR UR15, R9 ;  /* 0x00000000090fc2ca */ /* 0x000ff600000e0000 */
[----:B------:R-:W-:Y:S02]  /*56c0*/  @!UPT UIADD3 URZ, UPT, UPT, URZ, URZ, URZ ;  /* 0x000000fffffff290 */ /* 0x000fe4000fffe0ff */
[----:B------:R1:W-:Y:S01]  /*56d0*/  @!UP1 UTMALDG.3D [UR8], [UR14], desc[UR16] ;  /* 0x000010080e0095b4 */ /* 0x0003e20008011000 */
[----:B------:R2:W-:Y:S01]  /*56e0*/  @!P4 SYNCS.ARRIVE.TRANS64.RED.A0TR RZ, [UR6+0x20], R25 ;  /* 0x00002019ffffc9a7 */ /* 0x0005e20008300406 */
[----:B------:R-:W-:Y:S01]  /*56f0*/  SYNCS.ARRIVE.TRANS64.RED.A1T0 RZ, [UR4], RZ ;  /* 0x000000ffffff79a7 */ /* 0x000fe20008100404 */
[----:B------:R-:W-:Y:S04]  /*5700*/  UIADD3 UR4, UPT, UPT, UR7, 0x1, URZ ;  /* 0x0000000107047890 */ /* 0x000fe8000fffe0ff */
[----:B------:R-:W-:Y:S04]  /*5710*/  UISETP.NE.AND UP1, UPT, UR4, 0x3, UPT ;  /* 0x000000030400788c */ /* 0x000fe8000bf25270 */
[----:B------:R-:W-:Y:S06]  /*5720*/  USEL UR5, URZ, 0x1, UP1 ;  /* 0x00000001ff057887 */ /* 0x000fec0008800000 */
[----:B------:R-:W-:Y:S01]  /*5730*/  LOP3.LUT R29, R29, UR5, RZ, 0x3c, !PT ;  /* 0x000000051d1d7c12 */ /* 0x000fe2000f8e3cff */
[----:B-1----:R-:W-:Y:S02]  /*5740*/  USEL UR8, UR4, URZ, UP1 ;  /* 0x000000ff04087287 */ /* 0x002fe40008800000 */
[----:B------:R-:W-:Y:S01]  /*5750*/  UPLOP3.LUT UP1, UPT, UPT, UPT, UPT, 0x80, 0x8 ;  /* 0x000000000008789c */ /* 0x000fe20003f2f070 */
[----:B------:R-:W-:Y:S10]  /*5760*/  @P3 BRA `(.L_x_96) ;  /* 0xfffffff4001c3947 */ /* 0x000ff4000383ffff */
[----:B------:R-:W-:Y:S01]  /*5770*/  UIADD3 UR13, UPT, UPT, UR13, 0x38, URZ ;  /* 0x000000380d0d7890 */ /* 0x000fe2000fffe0ff */
[----:B------:R-:W-:-:S03]  /*5780*/  SHF.L.U32 R2, R29, 0x1f, RZ ;  /* 0x0000001f1d027819 */ /* 0x000fc600000006ff */
[----:B------:R-:W-:-:S09]  /*5790*/  ULEA UR4, UR8, UR13, 0x3 ;  /* 0x0000000d08047291 */ /* 0x000fd2000f8e18ff */
[----:B------:R-:W1:Y:S02]  /*57a0*/  SYNCS.PHASECHK.TRANS64.TRYWAIT P0, [UR4], R2 ;  /* 0x00000002ff0075a7 */ /* 0x000e640008001104 */
[----:B-1----:R-:W-:Y:S05]  /*57b0*/  @!P0 BRA `(.L_x_97) ;  /* 0x0000003400848947 */ /* 0x002fea0003800000 */
.L_x_168:
        /* <DEDUP_REMOVED lines=9> */
.L_x_170:
[----:B------:R-:W-:-:S04]  /*5850*/  UIADD3 UR4, UPT, UPT, UR4, 0x1, URZ ;  /* 0x0000000104047890 */ /* 0x000fc8000fffe0ff */
[----:B------:R-:W-:-:S04]  /*5860*/  UISETP.NE.AND UP0, UPT, UR4, 0x3, UPT ;  /* 0x000000030400788c */ /* 0x000fc8000bf05270 */
[----:B------:R-:W-:Y:S02]  /*5870*/  USEL UR5, URZ, 0x1, UP0 ;  /* 0x00000001ff057887 */ /* 0x000fe40008000000 */
[----:B------:R-:W-:-:S04]  /*5880*/  USEL UR4, UR4, URZ, UP0 ;  /* 0x000000ff04047287 */ /* 0x000fc80008000000 */
[----:B------:R-:W-:Y:S01]  /*5890*/  ULEA UR4, UR4, UR13, 0x3 ;  /* 0x0000000d04047291 */ /* 0x000fe2000f8e18ff */
[----:B-1----:R-:W-:-:S04]  /*58a0*/  LOP3.LUT R2, R29, UR5, RZ, 0x3c, !PT ;  /* 0x000000051d027c12 */ /* 0x002fc8000f8e3cff */
[----:B------:R-:W-:Y:S01]  /*58b0*/  SHF.L.U32 R2, R2, 0x1f, RZ ;  /* 0x0000001f02027819 */ /* 0x000fe200000006ff */
[----:B------:R-:W-:-:S07]  /*58c0*/  IMAD.U32 R0, RZ, RZ, UR4 ;  /* 0x00000004ff007e24 */ /* 0x000fce000f8e00ff */
.L_x_99:
[----:B-1----:R1:W4:Y:S02]  /*58d0*/  SYNCS.PHASECHK.TRANS64.TRYWAIT P0, [R0+URZ], R2 ;  /* 0x00000002000075a7 */ /* 0x00232400080011ff */
[----:B----4-:R-:W-:Y:S05]  /*58e0*/  @!P0 NANOSLEEP.SYNCS 0x989680 ;  /* 0x009896800000895d */ /* 0x010fea0003900000 */
[----:B------:R-:W4:Y:S02]  /*58f0*/  @!P0 SYNCS.PHASECHK.TRANS64 P0, [R0+URZ], R2 ;  /* 0x00000002000085a7 */ /* 0x000f2400080010ff */
[----:B----4-:R-:W-:Y:S05]  /*5900*/  @P0 EXIT ;  /* 0x000000000000094d */ /* 0x010fea0003800000 */
[----:B------:R-:W-:Y:S05]  /*5910*/  BRA `(.L_x_99) ;  /* 0xfffffffc00ec7947 */ /* 0x000fea000383ffff */
.L_x_87:
[----:B------:R-:W-:-:S06]  /*5920*/  UISETP.GE.AND UP1, UPT, UR10, 0x4, UPT ;  /* 0x000000040a00788c */ /* 0x000fcc000bf26270 */
[----:B------:R-:W-:-:S13]  /*5930*/  PLOP3.LUT P0, PT, PT, PT, UP1, 0x80, 0x8 ;  /* 0x000000000008781c */ /* 0x000fda0003f0f018 */
[----:B------:R-:W-:Y:S05]  /*5940*/  @!P0 EXIT ;  /* 0x000000000000894d */ /* 0x000fea0003800000 */
[----:B------:R-:W-:Y:S01]  /*5950*/  BAR.SYNC.DEFER_BLOCKING 0x6, 0xa0 ;  /* 0x0182800000007b1d */ /* 0x000fe20000010000 */
[C---:B------:R-:W-:Y:S01]  /*5960*/  IMAD.SHL.U32 R2, R97.reuse, 0x20, RZ ;  /* 0x0000002061027824 */ /* 0x040fe200078e00ff */
[C---:B------:R-:W-:Y:S01]  /*5970*/  LOP3.LUT R98, R97.reuse, 0x2, RZ, 0xc0, !PT ;  /* 0x0000000261627812 */ /* 0x040fe200078ec0ff */
[C---:B------:R-:W-:Y:S01]  /*5980*/  IMAD.SHL.U32 R103, R97.reuse, 0x4, RZ ;  /* 0x0000000461677824 */ /* 0x040fe200078e00ff */
[C---:B------:R-:W-:Y:S01]  /*5990*/  LOP3.LUT R104, R97.reuse, 0x60, RZ, 0xc0, !PT ;  /* 0x0000006061687812 */ /* 0x040fe200078ec0ff */
[C---:B------:R-:W-:Y:S01]  /*59a0*/  IMAD.U32 R46, R97.reuse, 0x10000, RZ ;  /* 0x00010000612e7824 */ /* 0x040fe200078e00ff */
[----:B------:R-:W-:Y:S02]  /*59b0*/  UMOV UR37, 0x400 ;  /* 0x0000040000257882 */ /* 0x000fe40000000000 */
[----:B------:R-:W1:Y:S01]  /*59c0*/  LDC R95, c[0x0][0x370] ;  /* 0x0000dc00ff5f7b82 */ /* 0x000e620000000800 */
[----:B------:R-:W-:Y:S01]  /*59d0*/  ULEA UR37, UR53, UR37, 0x18 ;  /* 0x0000002535257291 */ /* 0x000fe2000f8ec0ff */
[----:B------:R-:W-:Y:S01]  /*59e0*/  LOP3.LUT R3, R2, 0xc0, RZ, 0xc0, !PT ;  /* 0x000000c002037812 */ /* 0x000fe200078ec0ff */
[----:B------:R-:W-:Y:S01]  /*59f0*/  IMAD.MOV.U32 R45, RZ, RZ, RZ ;  /* 0x000000ffff2d7224 */ /* 0x000fe200078e00ff */
[----:B------:R-:W-:Y:S01]  /*5a00*/  LOP3.LUT R97, R97, 0x4, RZ, 0xc0, !PT ;  /* 0x0000000461617812 */ /* 0x000fe200078ec0ff */
[----:B------:R-:W-:Y:S01]  /*5a10*/  UIADD3 UR43, UPT, UPT, UR37, 0x200, URZ ;  /* 0x00000200252b7890 */ /* 0x000fe2000fffe0ff */
[----:B------:R-:W-:-:S02]  /*5a20*/  LOP3.LUT R103, R3, 0x18, R103, 0xf8, !PT ;  /* 0x0000001803677812 */ /* 0x000fc400078ef867 */
[----:B------:R-:W-:Y:S01]  /*5a30*/  CS2R R100, SRZ ;  /* 0x0000000000647805 */ /* 0x000fe2000001ff00 */
[----:B------:R-:W2:Y:S01]  /*5a40*/  LDC R42, c[0x0][0xb0c] ;  /* 0x0002c300ff2a7b82 */ /* 0x000ea20000000800 */
[----:B------:R-:W-:Y:S01]  /*5a50*/  LOP3.LUT R46, R46, 0x600000, RZ, 0xc0, !PT ;  /* 0x006000002e2e7812 */ /* 0x000fe200078ec0ff */
[----:B------:R-:W-:Y:S01]  /*5a60*/  IMAD.MOV.U32 R108, RZ, RZ, RZ ;  /* 0x000000ffff6c7224 */ /* 0x000fe200078e00ff */
[----:B------:R-:W-:Y:S01]  /*5a70*/  IADD3 R102, PT, PT, -R97, 0x2, RZ ;  /* 0x0000000261667810 */ /* 0x000fe20007ffe1ff */
[----:B------:R-:W-:Y:S01]  /*5a80*/  IMAD.MOV R98, RZ, RZ, -R98 ;  /* 0x000000ffff627224 */ /* 0x000fe200078e0a62 */
[----:B------:R-:W-:Y:S01]  /*5a90*/  LOP3.LUT R103, R103, 0xf20, R2, 0xf8, !PT ;  /* 0x00000f2067677812 */ /* 0x000fe200078ef802 */
[----:B------:R-:W-:Y:S01]  /*5aa0*/  IMAD.MOV R97, RZ, RZ, -R97 ;  /* 0x000000ffff617224 */ /* 0x000fe200078e0a61 */
[----:B------:R-:W3:Y:S01]  /*5ab0*/  LDCU.64 UR54, c[0x0][0x348] ;  /* 0x00006900ff3677ac */ /* 0x000ee20008000a00 */
[----:B------:R-:W4:Y:S01]  /*5ac0*/  LDC R93, c[0x0][0xb20] ;  /* 0x0002c800ff5d7b82 */ /* 0x000f220000000800 */
[----:B------:R-:W3:Y:S01]  /*5ad0*/  LDS R0, [UR37+0x110] ;  /* 0x00011025ff007984 */ /* 0x000ee20008000800 */
[----:B------:R-:W-:Y:S01]  /*5ae0*/  IMAD.SHL.U32 R102, R102, 0x10, RZ ;  /* 0x0000001066667824 */ /* 0x000fe200078e00ff */
[----:B------:R-:W-:Y:S01]  /*5af0*/  LEA R103, R103, UR43, 0x1 ;  /* 0x0000002b67677c11 */ /* 0x000fe2000f8e08ff */
[----:B------:R-:W-:Y:S01]  /*5b00*/  UMOV UR42, 0x1 ;  /* 0x00000001002a7882 */ /* 0x000fe20000000000 */
[----:B------:R-:W-:Y:S01]  /*5b10*/  UMOV UR36, URZ ;  /* 0x000000ff00247c82 */ /* 0x000fe20008000000 */
[----:B------:R-:W1:Y:S02]  /*5b20*/  LDCU.64 UR48, c[0x0][0x888] ;  /* 0x00011100ff3077ac */ /* 0x000e640008000a00 */
[----:B------:R-:W1:Y:S01]  /*5b30*/  LDC R41, c[0x0][0xb30] ;  /* 0x0002cc00ff297b82 */ /* 0x000e620000000800 */
[----:B------:R-:W1:Y:S01]  /*5b40*/  LDCU.64 UR50, c[0x0][0x890] ;  /* 0x00011200ff3277ac */ /* 0x000e620008000a00 */
[----:B------:R-:W-:Y:S01]  /*5b50*/  UMOV UR41, URZ ;  /* 0x000000ff00297c82 */ /* 0x000fe20008000000 */
[----:B------:R-:W-:-:S05]  /*5b60*/  UMOV UR40, URZ ;  /* 0x000000ff00287c82 */ /* 0x000fca0008000000 */
[----:B------:R-:W1:Y:S08]  /*5b70*/  LDC.64 R88, c[0x0][0xb10] ;  /* 0x0002c400ff587b82 */ /* 0x000e700000000a00 */
[----:B------:R-:W1:Y:S08]  /*5b80*/  LDC.64 R38, c[0x0][0xb18] ;  /* 0x0002c600ff267b82 */ /* 0x000e700000000a00 */
[----:B------:R-:W1:Y:S08]  /*5b90*/  LDC.64 R36, c[0x0][0xb28] ;  /* 0x0002ca00ff247b82 */ /* 0x000e700000000a00 */
[----:B------:R-:W1:Y:S01]  /*5ba0*/  LDC.64 R86, c[0x0][0x8b0] ;  /* 0x00022c00ff567b82 */ /* 0x000e620000000a00 */
[----:B---3--:R-:W-:-:S07]  /*5bb0*/  IMAD.IADD R46, R0, 0x1, R46 ;  /* 0x00000001002e7824 */ /* 0x008fce00078e022e */
[----:B------:R-:W3:Y:S08]  /*5bc0*/  LDC.64 R84, c[0x0][0x8a8] ;  /* 0x00022a00ff547b82 */ /* 0x000ef00000000a00 */
[----:B--2-4-:R-:W1:Y:S02]  /*5bd0*/  LDC R94, c[0x0][0x374] ;  /* 0x0000dd00ff5e7b82 */ /* 0x014e640000000800 */
.L_x_130:
[----:B------:R-:W-:Y:S02]  /*5be0*/  LEA R0, R108, UR37, 0x3 ;  /* 0x000000256c007c11 */ /* 0x000fe4000f8e18ff */
[----:B------:R-:W-:Y:S02]  /*5bf0*/  SHF.L.U32 R2, R100, 0x1f, RZ ;  /* 0x0000001f64027819 */ /* 0x000fe400000006ff */
[----:B------:R-:W-:Y:S02]  /*5c00*/  LEA R16, R108, UR37, 0x4 ;  /* 0x000000256c107c11 */ /* 0x000fe4000f8e20ff */
[----:B------:R-:W2:Y:S02]  /*5c10*/  SYNCS.PHASECHK.TRANS64.TRYWAIT P0, [R0+URZ+0x60], R2 ;  /* 0x00006002000075a7 */ /* 0x000ea400080011ff */
[----:B--2---:R-:W-:Y:S05]  /*5c20*/  @!P0 BRA `(.L_x_100) ;  /* 0x0000003000988947 */ /* 0x004fea0003800000 */
.L_x_171:
[----:B------:R-:W4:Y:S01]  /*5c30*/  LDC.64 R10, c[0x0][0xb10] ;  /* 0x0002c400ff0a7b82 */ /* 0x000f220000000a00 */
[----:B------:R-:W3:Y:S01]  /*5c40*/  LDS.128 R16, [R16+0xf0] ;  /* 0x0000f00010107984 */ /* 0x000ee20000000c00 */
[----:B-1----:R-:W-:Y:S01]  /*5c50*/  ISETP.NE.AND P1, PT, R41, 0x1, PT ;  /* 0x000000012900780c */ /* 0x002fe20003f25270 */
[----:B--2---:R-:W-:Y:S01]  /*5c60*/  VIADD R0, R0, 0x70 ;  /* 0x0000007000007836 */ /* 0x004fe20000000000 */
[----:B------:R-:W-:Y:S04]  /*5c70*/  ISETP.GE.AND P0, PT, R40, 0x1, PT ;  /* 0x000000012800780c */ /* 0x000fe80003f06270 */
[----:B------:R-:W1:Y:S01]  /*5c80*/  LDC.64 R8, c[0x0][0xb18] ;  /* 0x0002c600ff087b82 */ /* 0x000e620000000a00 */
[----:B------:R-:W-:Y:S01]  /*5c90*/  PRMT R0, RZ, 0x654, R0 ;  /* 0x00000654ff007816 */ /* 0x000fe20000000000 */
[----:B------:R-:W-:Y:S01]  /*5ca0*/  @!PT LDS RZ, [RZ] ;  /* 0x00000000fffff984 */ /* 0x000fe20000000800 */
[----:B------:R-:W-:Y:S01]  /*5cb0*/  @!PT LDS RZ, [RZ] ;  /* 0x00000000fffff984 */ /* 0x000fe20000000800 */
[----:B------:R-:W-:Y:S01]  /*5cc0*/  @!PT LDS RZ, [RZ] ;  /* 0x00000000fffff984 */ /* 0x000fe20000000800 */
[----:B------:R-:W-:Y:S01]  /*5cd0*/  @!PT LDS RZ, [RZ] ;  /* 0x00000000fffff984 */ /* 0x000fe20000000800 */
[----:B------:R2:W-:Y:S06]  /*5ce0*/  MEMBAR.ALL.CTA ;  /* 0x0000000000007992 */ /* 0x0005ec0000008000 */
[----:B--2---:R-:W2:Y:S01]  /*5cf0*/  FENCE.VIEW.ASYNC.S ;  /* 0x00000000000073c6 */ /* 0x004ea20000000000 */
[----:B------:R-:W1:Y:S08]  /*5d00*/  @!P1 LDC R12, c[0x0][0xb20] ;  /* 0x0002c800ff0c9b82 */ /* 0x000e700000000800 */
[----:B------:R-:W1:Y:S01]  /*5d10*/  @!P1 LDC R7, c[0x0][0xb0c] ;  /* 0x0002c300ff079b82 */ /* 0x000e620000000800 */
[----:B--2---:R2:W-:Y:S01]  /*5d20*/  SYNCS.ARRIVE.TRANS64.RED.A1T0 RZ, [R0+URZ], RZ ;  /* 0x000000ff00ff79a7 */ /* 0x0045e200081004ff */
[----:B---3--:R-:W-:Y:S04]  /*5d30*/  LOP3.LUT P4, RZ, R18, 0x1, RZ, 0xc0, !PT ;  /* 0x0000000112ff7812 */ /* 0x008fe8000788c0ff */
[----:B------:R-:W-:Y:S09]  /*5d40*/  P2R R105, PR, RZ, 0x10 ;  /* 0x00000010ff697803 */ /* 0x000ff20000000000 */
[----:B------:R-:W-:Y:S02]  /*5d50*/  @P4 MOV R44, R16 ;  /* 0x00000010002c4202 */ /* 0x000fe40000000f00 */
[----:B------:R-:W-:Y:S01]  /*5d60*/  @P4 LOP3.LUT R43, R17, 0xffff, RZ, 0xc0, !PT ;  /* 0x0000ffff112b4812 */ /* 0x000fe200078ec0ff */
[----:B--2-4-:R-:W-:Y:S06]  /*5d70*/  @!P0 BRA `(.L_x_101) ;  /* 0x0000000000a48947 */ /* 0x014fec0003800000 */
[----:B------:R-:W-:Y:S01]  /*5d80*/  IMAD.HI.U32 R0, R94, R39, RZ ;  /* 0x000000275e007227 */ /* 0x000fe200078e00ff */
[----:B------:R-:W-:Y:S02]  /*5d90*/  ISETP.NE.AND P0, PT, R38, 0x1, PT ;  /* 0x000000012600780c */ /* 0x000fe40003f05270 */
[----:B------:R-:W-:Y:S01]  /*5da0*/  ISETP.NE.AND P2, PT, R40, 0x1, PT ;  /* 0x000000012800780c */ /* 0x000fe20003f45270 */
[----:B------:R-:W-:Y:S01]  /*5db0*/  IMAD.HI.U32 R4, R95, R88, RZ ;  /* 0x000000585f047227 */ /* 0x000fe200078e00ff */
[----:B------:R-:W-:Y:S02]  /*5dc0*/  SHF.R.U32.HI R0, RZ, R93, R0 ;  /* 0x0000005dff007219 */ /* 0x000fe40000011600 */
[----:B------:R-:W-:Y:S01]  /*5dd0*/  ISETP.NE.AND P3, PT, R42, 0x1, PT ;  /* 0x000000012a00780c */ /* 0x000fe20003f65270 */
[----:B------:R-:W-:Y:S01]  /*5de0*/  IMAD.HI.U32 R6, R43, R39, RZ ;  /* 0x000000272b067227 */ /* 0x000fe200078e00ff */
[-C--:B------:R-:W-:Y:S02]  /*5df0*/  SHF.R.U32.HI R4, RZ, R89.reuse, R4 ;  /* 0x00000059ff047219 */ /* 0x080fe40000011604 */
[----:B------:R-:W-:Y:S01]  /*5e00*/  SEL R0, R94, R0, !P0 ;  /* 0x000000005e007207 */ /* 0x000fe20004000000 */
[----:B------:R-:W-:Y:S01]  /*5e10*/  IMAD.HI.U32 R5, R44, R88, RZ ;  /* 0x000000582c057227 */ /* 0x000fe200078e00ff */
[----:B------:R-:W-:Y:S03]  /*5e20*/  SEL R4, R95, R4, !P3 ;  /* 0x000000045f047207 */ /* 0x000fe60005800000 */
[-C--:B------:R-:W-:Y:S01]  /*5e30*/  IMAD.HI.U32 R3, R0, R36.reuse, RZ ;  /* 0x0000002400037227 */ /* 0x080fe200078e00ff */
[----:B------:R-:W-:Y:S03]  /*5e40*/  SHF.R.U32.HI R5, RZ, R89, R5 ;  /* 0x00000059ff057219 */ /* 0x000fe60000011605 */
[----:B------:R-:W-:Y:S01]  /*5e50*/  IMAD.HI.U32 R2, R4, R36, RZ ;  /* 0x0000002404027227 */ /* 0x000fe200078e00ff */
[----:B------:R-:W-:Y:S02]  /*5e60*/  @P2 SHF.R.U32.HI R0, RZ, R37, R3 ;  /* 0x00000025ff002219 */ /* 0x000fe40000011603 */
[----:B------:R-:W-:Y:S02]  /*5e70*/  SHF.R.U32.HI R3, RZ, R93, R6 ;  /* 0x0000005dff037219 */ /* 0x000fe40000011606 */
[----:B------:R-:W-:Y:S01]  /*5e80*/  @P2 SHF.R.U32.HI R4, RZ, R37, R2 ;  /* 0x00000025ff042219 */ /* 0x000fe20000011602 */
[----:B------:R-:W-:Y:S01]  /*5e90*/  IMAD R0, R40, R0, RZ ;  /* 0x0000000028007224 */ /* 0x000fe200078e02ff */
[----:B------:R-:W-:Y:S02]  /*5ea0*/  SEL R3, R43, R3, !P0 ;  /* 0x000000032b037207 */ /* 0x000fe40004000000 */
[----:B------:R-:W-:Y:S01]  /*5eb0*/  SEL R2, R44, R5, !P3 ;  /* 0x000000052c027207 */ /* 0x000fe20005800000 */
[----:B------:R-:W-:Y:S01]  /*5ec0*/  IMAD R5, R40, R4, RZ ;  /* 0x0000000428057224 */ /* 0x000fe200078e02ff */
[C---:B------:R-:W-:Y:S01]  /*5ed0*/  ISETP.GE.AND P0, PT, R3.reuse, R0, PT ;  /* 0x000000000300720c */ /* 0x040fe20003f06270 */
[C---:B------:R-:W-:Y:S03]  /*5ee0*/  IMAD.HI.U32 R0, R3.reuse, R36, RZ ;  /* 0x0000002403007227 */ /* 0x040fe600078e00ff */
[C---:B------:R-:W-:Y:S02]  /*5ef0*/  ISETP.GE.OR P0, PT, R2.reuse, R5, P0 ;  /* 0x000000050200720c */ /* 0x040fe40000706670 */
[----:B------:R-:W-:Y:S04]  /*5f00*/  SHF.R.U32.HI R0, RZ, R37, R0 ;  /* 0x00000025ff007219 */ /* 0x000fe80000011600 */
[C---:B------:R-:W-:Y:S05]  /*5f10*/  SEL R6, R3.reuse, R0, !P2 ;  /* 0x0000000003067207 */ /* 0x040fea0005000000 */
        /* <DEDUP_REMOVED lines=14> */
[----:B------:R-:W-:Y:S07]  /*6000*/  IMAD R43, R3, R38, R43 ;  /* 0x00000026032b7224 */ /* 0x000fee00078e022b */
.L_x_101:
[----:B-1----:R-:W-:Y:S01]  /*6010*/  @!P1 ISETP.NE.AND P0, PT, R8, 0x1, PT ;  /* 0x000000010800980c */ /* 0x002fe20003f05270 */
[----:B------:R-:W-:Y:S01]  /*6020*/  @!P1 IMAD.HI.U32 R0, R44, R10, RZ ;  /* 0x0000000a2c009227 */ /* 0x000fe200078e00ff */
[----:B------:R-:W-:Y:S01]  /*6030*/  @!P1 ISETP.NE.AND P2, PT, R7, 0x1, PT ;  /* 0x000000010700980c */ /* 0x000fe20003f45270 */
[----:B------:R-:W-:Y:S01]  /*6040*/  ULOP3.LUT UP0, URZ, UR43, 0x1b0, URZ, 0xc0, !UPT ;  /* 0x000001b02bff7892 */ /* 0x000fe2000f80c0ff */
[----:B------:R-:W-:Y:S01]  /*6050*/  R2UR UR5, R14 ;  /* 0x000000000e0572ca */ /* 0x000fe200000e0000 */
[----:B------:R-:W-:Y:S01]  /*6060*/  @!P1 IMAD.HI.U32 R2, R43, R9, RZ ;  /* 0x000000092b029227 */ /* 0x000fe200078e00ff */
[----:B------:R-:W-:Y:S02]  /*6070*/  @!P1 SHF.R.U32.HI R0, RZ, R11, R0 ;  /* 0x0000000bff009219 */ /* 0x000fe40000011600 */
[----:B------:R-:W-:Y:S01]  /*6080*/  R2UR UR4, R15 ;  /* 0x000000000f0472ca */ /* 0x000fe200000e0000 */
[----:B------:R-:W-:Y:S01]  /*6090*/  VIADD R108, R108, 0x1 ;  /* 0x000000016c6c7836 */ /* 0x000fe20000000000 */
[----:B------:R-:W-:Y:S02]  /*60a0*/  @!P1 SHF.R.U32.HI R2, RZ, R12, R2 ;  /* 0x0000000cff029219 */ /* 0x000fe40000011602 */
[----:B------:R-:W-:Y:S02]  /*60b0*/  @!P1 SEL R3, R44, R0, !P2 ;  /* 0x000000002c039207 */ /* 0x000fe40005000000 */
[----:B------:R-:W-:Y:S02]  /*60c0*/  @!P1 SEL R2, R43, R2, !P0 ;  /* 0x000000022b029207 */ /* 0x000fe40004000000 */
[----:B------:R-:W-:Y:S01]  /*60d0*/  @P4 SHF.R.U32.HI R99, RZ, 0x10, R17 ;  /* 0x00000010ff634819 */ /* 0x000fe20000011611 */
[----:B------:R-:W-:Y:S02]  /*60e0*/  USHF.L.U32 UR46, UR5, 0x7, URZ ;  /* 0x00000007052e7899 */ /* 0x000fe400080006ff */
[----:B------:R-:W-:Y:S02]  /*60f0*/  @!P1 IMAD.IADD R0, R2, 0x1, -R3 ;  /* 0x0000000102009824 */ /* 0x000fe400078e0a03 */
[----:B------:R-:W-:Y:S01]  /*6100*/  @!P1 IMAD.IADD R2, R3, 0x1, -R2 ;  /* 0x0000000103029824 */ /* 0x000fe200078e0a02 */
[----:B------:R-:W-:Y:S01]  /*6110*/  USHF.L.U32 UR45, UR4, 0x6, URZ ;  /* 0x00000006042d7899 */ /* 0x000fe200080006ff */
[----:B------:R-:W-:Y:S02]  /*6120*/  @!P1 IMAD R44, R0, R7, R44 ;  /* 0x00000007002c9224 */ /* 0x000fe400078e022c */
[----:B------:R-:W-:Y:S01]  /*6130*/  @!P1 IMAD R43, R2, R8, R43 ;  /* 0x00000008022b9224 */ /* 0x000fe200078e022b */
[----:B------:R-:W-:Y:S08]  /*6140*/  BRA.U !UP0, `(.L_x_102) ;  /* 0x00000001087c7547 */ /* 0x000ff0000b800000 */
[----:B------:R-:W1:Y:S01]  /*6150*/  LDCU.64 UR8, c[0x4][0x80] ;  /* 0x01001000ff0877ac */ /* 0x000e620008000a00 */
[----:B------:R-:W-:Y:S01]  /*6160*/  MOV R2, 0x0 ;  /* 0x0000000000027802 */ /* 0x000fe20000000f00 */
[----:B------:R-:W-:Y:S02]  /*6170*/  HFMA2 R12, -RZ, RZ, 0, 5.9604644775390625e-08 ;  /* 0x00000001ff0c7431 */ /* 0x000fe400000001ff */
[----:B------:R-:W-:Y:S01]  /*6180*/  IMAD.MOV.U32 R8, RZ, RZ, 0x70 ;  /* 0x00000070ff087424 */ /* 0x000fe200078e00ff */
[----:B------:R2:W3:Y:S01]  /*6190*/  LDC.64 R14, c[0x4][R2] ;  /* 0x01000000020e7b82 */ /* 0x0004e20000000a00 */
[----:B------:R-:W4:Y:S01]  /*61a0*/  LDCU.64 UR6, c[0x4][0x88] ;  /* 0x01001100ff0677ac */ /* 0x000f220008000a00 */
[----:B------:R-:W-:Y:S01]  /*61b0*/  IMAD.MOV.U32 R13, RZ, RZ, RZ ;  /* 0x000000ffff0d7224 */ /* 0x000fe200078e00ff */
[----:B------:R-:W2:Y:S01]  /*61c0*/  LDCU.64 UR4, c[0x4][0x8] ;  /* 0x01000100ff0477ac */ /* 0x000ea20008000a00 */
[----:B-1----:R-:W-:Y:S01]  /*61d0*/  MOV R5, UR9 ;  /* 0x0000000900057c02 */ /* 0x002fe20008000f00 */
[----:B------:R-:W-:Y:S01]  /*61e0*/  IMAD.U32 R4, RZ, RZ, UR8 ;  /* 0x00000008ff047e24 */ /* 0x000fe2000f8e00ff */
[----:B----4-:R-:W-:Y:S01]  /*61f0*/  MOV R7, UR7 ;  /* 0x0000000700077c02 */ /* 0x010fe20008000f00 */
[----:B------:R-:W-:Y:S01]  /*6200*/  IMAD.U32 R6, RZ, RZ, UR6 ;  /* 0x00000006ff067e24 */ /* 0x000fe2000f8e00ff */
[----:B--2---:R-:W-:Y:S01]  /*6210*/  MOV R11, UR5 ;  /* 0x00000005000b7c02 */ /* 0x004fe20008000f00 */
[----:B------:R-:W-:Y:S02]  /*6220*/  IMAD.U32 R10, RZ, RZ, UR4 ;  /* 0x00000004ff0a7e24 */ /* 0x000fe4000f8e00ff */
[----:B------:R-:W-:Y:S07]  /*6230*/  LEPC R20, `(.L_x_103) ;  /* 0x000000001014794e */ /* 0x000fee0000000000 */
[----:B---3-5:R-:W-:Y:S05]  /*6240*/  CALL.ABS.NOINC R14 ;  /* 0x000000000e007343 */ /* 0x028fea0003c00000 */
.L_x_103:
[----:B------:R-:W1:Y:S01]  /*6250*/  LDCU.64 UR8, c[0x4][0x80] ;  /* 0x01001000ff0877ac */ /* 0x000e620008000a00 */
[----:B------:R-:W2:Y:S01]  /*6260*/  LDC.64 R2, c[0x4][R2] ;  /* 0x0100000002027b82 */ /* 0x000ea20000000a00 */
[----:B------:R-:W-:Y:S02]  /*6270*/  HFMA2 R12, -RZ, RZ, 0, 5.9604644775390625e-08 ;  /* 0x00000001ff0c7431 */ /* 0x000fe400000001ff */
[----:B------:R-:W-:Y:S02]  /*6280*/  IMAD.MOV.U32 R8, RZ, RZ, 0x70 ;  /* 0x00000070ff087424 */ /* 0x000fe400078e00ff */
[----:B------:R-:W-:Y:S01]  /*6290*/  IMAD.MOV.U32 R13, RZ, RZ, RZ ;  /* 0x000000ffff0d7224 */ /* 0x000fe200078e00ff */
[----:B------:R-:W3:Y:S01]  /*62a0*/  LDCU.64 UR6, c[0x4][0x88] ;  /* 0x01001100ff0677ac */ /* 0x000ee20008000a00 */
[----:B------:R-:W4:Y:S01]  /*62b0*/  LDCU.64 UR4, c[0x4][0x8] ;  /* 0x01000100ff0477ac */ /* 0x000f220008000a00 */
[----:B-1----:R-:W-:Y:S02]  /*62c0*/  MOV R4, UR8 ;  /* 0x0000000800047c02 */ /* 0x002fe40008000f00 */
[----:B------:R-:W-:Y:S02]  /*62d0*/  MOV R5, UR9 ;  /* 0x0000000900057c02 */ /* 0x000fe40008000f00 */
[----:B---3--:R-:W-:Y:S01]  /*62e0*/  MOV R7, UR7 ;  /* 0x0000000700077c02 */ /* 0x008fe20008000f00 */
[----:B------:R-:W-:Y:S01]  /*62f0*/  IMAD.U32 R6, RZ, RZ, UR6 ;  /* 0x00000006ff067e24 */ /* 0x000fe2000f8e00ff */
[----:B----4-:R-:W-:Y:S01]  /*6300*/  MOV R11, UR5 ;  /* 0x00000005000b7c02 */ /* 0x010fe20008000f00 */
[----:B------:R-:W-:Y:S02]  /*6310*/  IMAD.U32 R10, RZ, RZ, UR4 ;  /* 0x00000004ff0a7e24 */ /* 0x000fe4000f8e00ff */
[----:B------:R-:W-:Y:S07]  /*6320*/  LEPC R20, `(.L_x_102) ;  /* 0x000000001014794e */ /* 0x000fee0000000000 */
[----:B--2---:R-:W-:Y:S05]  /*6330*/  CALL.ABS.NOINC R2 ;  /* 0x0000000002007343 */ /* 0x004fea0003c00000 */
.L_x_102:
[----:B------:R-:W-:Y:S01]  /*6340*/  ISETP.NE.U32.AND P4, PT, R86, RZ, PT ;  /* 0x000000ff5600720c */ /* 0x000fe20003f85070 */
[----:B------:R-:W-:Y:S01]  /*6350*/  UISETP.NE.AND UP2, UPT, UR52, URZ, UPT ;  /* 0x000000ff3400728c */ /* 0x000fe2000bf45270 */
[----:B------:R-:W-:Y:S01]  /*6360*/  ISETP.NE.U32.AND P2, PT, RZ, UR48, PT ;  /* 0x00000030ff007c0c */ /* 0x000fe2000bf45070 */
[----:B------:R-:W-:Y:S01]  /*6370*/  UISETP.NE.U32.AND UP1, UPT, UR50, URZ, UPT ;  /* 0x000000ff3200728c */ /* 0x000fe2000bf25070 */
[----:B------:R-:W-:Y:S01]  /*6380*/  ISETP.NE.AND.EX P4, PT, R87, RZ, PT, P4 ;  /* 0x000000ff5700720c */ /* 0x000fe20003f85340 */
[----:B------:R-:W-:Y:S01]  /*6390*/  UPLOP3.LUT UP0, UPT, UPT, UPT, UPT, 0x40, 0x4 ;  /* 0x000000000004789c */ /* 0x000fe20003f0e870 */
[----:B------:R-:W-:Y:S01]  /*63a0*/  ISETP.NE.AND.EX P2, PT, RZ, UR49, PT, P2 ;  /* 0x00000031ff007c0c */ /* 0x000fe2000bf45320 */
[----:B------:R-:W-:Y:S01]  /*63b0*/  UISETP.NE.AND.EX UP1, UPT, UR51, URZ, UPT, UP1 ;  /* 0x000000ff3300728c */ /* 0x000fe2000bf25310 */
[----:B------:R-:W-:Y:S04]  /*63c0*/  PLOP3.LUT P1, PT, PT, PT, UP2, 0x80, 0x8 ;  /* 0x000000000008781c */ /* 0x000fe80003f2f028 */
[----:B------:R-:W-:Y:S06]  /*63d0*/  @UP2 UPLOP3.LUT UP0, UPT, UPT, UPT, UP1, 0x80, 0x8 ;  /* 0x000000000008289c */ /* 0x000fec0003f0f010 */
[----:B------:R-:W-:Y:S01]  /*63e0*/  PLOP3.LUT P0, PT, PT, PT, UP0, 0x80, 0x8 ;  /* 0x000000000008781c */ /* 0x000fe20003f0f008 */
[----:B------:R-:W-:Y:S01]  /*63f0*/  @!UPT UIADD3 URZ, UPT, UPT, URZ, URZ, URZ ;  /* 0x000000fffffff290 */ /* 0x000fe2000fffe0ff */
[----:B------:R-:W-:Y:S11]  /*6400*/  BRA.U !UP1, `(.L_x_104) ;  /* 0x0000000109387547 */ /* 0x000ff6000b800000 */
[----:B------:R-:W-:Y:S01]  /*6410*/  UISETP.NE.U32.AND UP0, UPT, UR48, URZ, UPT ;  /* 0x000000ff3000728c */ /* 0x000fe2000bf05070 */
[----:B------:R-:W-:Y:S02]  /*6420*/  HFMA2 R0, -RZ, RZ, 0, 5.9604644775390625e-08 ;  /* 0x00000001ff007431 */ /* 0x000fe400000001ff */
[----:B------:R-:W-:Y:S01]  /*6430*/  IMAD.MOV.U32 R92, RZ, RZ, 0x1 ;  /* 0x00000001ff5c7424 */ /* 0x000fe200078e00ff */
[----:B------:R-:W-:Y:S06]  /*6440*/  UISETP.NE.AND.EX UP0, UPT, UR49, URZ, UPT, UP0 ;  /* 0x000000ff3100728c */ /* 0x000fec000bf05300 */
[----:B------:R-:W-:Y:S05]  /*6450*/  PLOP3.LUT P3, PT, PT, PT, UP0, 0x80, 0x8 ;  /* 0x000000000008781c */ /* 0x000fea0003f6f008 */
[----:B------:R-:W1:Y:S01]  /*6460*/  @UP0 LDCU.64 UR4, c[0x0][0x888] ;  /* 0x00011100ff0407ac */ /* 0x000e620008000a00 */
[----:B------:R-:W-:Y:S07]  /*6470*/  @UP0 UIMAD UR6, UR60, UR50, URZ ;  /* 0x000000323c0602a4 */ /* 0x000fee000f8e02ff */
[----:B------:R-:W-:Y:S01]  /*6480*/  @!P3 PRMT R92, R0, 0x7610, R92 ;  /* 0x00007610005cb816 */ /* 0x000fe2000000005c */
[----:B-1----:R-:W-:Y:S06]  /*6490*/  @UP0 UIMAD.WIDE UR4, UR6, 0x4, UR4 ;  /* 0x00000004060408a5 */ /* 0x002fec000f8e0204 */
[----:B------:R-:W-:Y:S01]  /*64a0*/  IMAD.U32 R2, RZ, RZ, UR4 ;  /* 0x00000004ff027e24 */ /* 0x000fe2000f8e00ff */
[----:B------:R-:W-:Y:S04]  /*64b0*/  MOV R3, UR5 ;  /* 0x0000000500037c02 */ /* 0x000fe80008000f00 */
[----:B------:R-:W1:Y:S01]  /*64c0*/  @!UP0 LDCU UR4, c[0x0][0x880] ;  /* 0x00011000ff0487ac */ /* 0x000e620008000800 */
[----:B-----5:R2:W5:Y:S02]  /*64d0*/  @P3 LDG.E R49, desc[UR56][R2.64] ;  /* 0x0000003802313981 */ /* 0x020564000c1e1900 */
[----:B-12---:R-:W-:Y:S02]  /*64e0*/  @!P3 IMAD.U32 R49, RZ, RZ, UR4 ;  /* 0x00000004ff31be24 */ /* 0x006fe4000f8e00ff */
.L_x_104:
[----:B------:R-:W-:Y:S05]  /*64f0*/  @!P4 BRA `(.L_x_105) ;  /* 0x000000000020c947 */ /* 0x000fea0003800000 */
[----:B------:R-:W-:Y:S04]  /*6500*/  ISETP.NE.U32.AND P3, PT, R84, RZ, PT ;  /* 0x000000ff5400720c */ /* 0x000fe80003f65070 */
[----:B------:R-:W-:Y:S11]  /*6510*/  ISETP.NE.AND.EX P3, PT, R85, RZ, PT, P3 ;  /* 0x000000ff5500720c */ /* 0x000ff60003f65330 */
[----:B------:R-:W-:Y:S02]  /*6520*/  @!UPT UIADD3 URZ, UPT, UPT, URZ, URZ, URZ ;  /* 0x000000fffffff290 */ /* 0x000fe4000fffe0ff */
[----:B------:R-:W1:Y:S01]  /*6530*/  @P3 LDC.64 R2, c[0x0][0x8a8] ;  /* 0x00022a00ff023b82 */ /* 0x000e620000000a00 */
[----:B------:R-:W-:Y:S04]  /*6540*/  @P3 IMAD R0, R86, UR60, RZ ;  /* 0x0000003c56003c24 */ /* 0x000fe8000f8e02ff */
[----:B-1----:R-:W-:Y:S05]  /*6550*/  @P3 IMAD.WIDE R2, R0, 0x4, R2 ;  /* 0x0000000400023825 */ /* 0x002fea00078e0202 */
[----:B-----5:R1:W5:Y:S02]  /*6560*/  @P3 LDG.E R47, desc[UR56][R2.64] ;  /* 0x00000038022f3981 */ /* 0x020364000c1e1900 */
[----:B-1----:R-:W2:Y:S02]  /*6570*/  @!P3 LDC R47, c[0x0][0x8a0] ;  /* 0x00022800ff2fbb82 */ /* 0x002ea40000000800 */
.L_x_105:
[----:B-----5:R-:W-:Y:S01]  /*6580*/  FSETP.NEU.AND P3, PT, R49, RZ, PT ;  /* 0x000000ff3100720b */ /* 0x020fe20003f6d000 */
[----:B------:R-:W-:Y:S01]  /*6590*/  ULOP3.LUT UR4, UR42, 0x1, URZ, 0x3c, !UPT ;  /* 0x000000012a047892 */ /* 0x000fe2000f8e3cff */
[----:B------:R-:W-:Y:S01]  /*65a0*/  SEL R4, RZ, 0xffffffff, P2 ;  /* 0xffffffffff047807 */ /* 0x000fe20001000000 */
[----:B------:R-:W-:Y:S01]  /*65b0*/  IMAD.U32 R68, RZ, RZ, UR36 ;  /* 0x00000024ff447e24 */ /* 0x000fe2000f8e00ff */
[----:B------:R-:W-:Y:S01]  /*65c0*/  @P1 LOP3.LUT P2, RZ, R92, 0xff, RZ, 0xc0, !PT ;  /* 0x000000ff5cff1812 */ /* 0x000fe2000784c0ff */
[----:B------:R-:W-:Y:S01]  /*65d0*/  IMAD.SHL.U32 R111, R98, 0x10, RZ ;  /* 0x00000010626f7824 */ /* 0x000fe200078e00ff */
[----:B------:R-:W-:Y:S01]  /*65e0*/  @P1 SEL R0, RZ, 0xffffffff, P3 ;  /* 0xffffffffff001807 */ /* 0x000fe20001800000 */
[----:B------:R-:W-:Y:S01]  /*65f0*/  IMAD.U32 R71, RZ, RZ, UR4 ;  /* 0x00000004ff477e24 */ /* 0x000fe2000f8e00ff */
[----:B------:R-:W-:Y:S01]  /*6600*/  LEA R106, R45, UR37, 0x3 ;  /* 0x000000252d6a7c11 */ /* 0x000fe2000f8e18ff */
[----:B------:R-:W-:Y:S01]  /*6610*/  IMAD.SHL.U32 R68, R68, 0x2000, RZ ;  /* 0x0000200044447824 */ /* 0x000fe200078e00ff */
[----:B------:R-:W-:Y:S01]  /*6620*/  @P0 SEL R0, R4, R0, !P2 ;  /* 0x0000000004000207 */ /* 0x000fe20005000000 */
[----:B------:R-:W-:Y:S01]  /*6630*/  IMAD.SHL.U32 R110, R97, 0x10, RZ ;  /* 0x00000010616e7824 */ /* 0x000fe200078e00ff */
[----:B------:R-:W-:Y:S01]  /*6640*/  PLOP3.LUT P2, PT, PT, PT, UP1, 0x80, 0x8 ;  /* 0x000000000008781c */ /* 0x000fe20003f4f018 */
[----:B------:R-:W-:Y:S01]  /*6650*/  IMAD.IADD R63, R103, 0x1, R68 ;  /* 0x00000001673f7824 */ /* 0x000fe200078e0244 */
[----:B------:R-:W-:Y:S01]  /*6660*/  @P1 LOP3.LUT R0, R0, 0x1, RZ, 0xc0, !PT ;  /* 0x0000000100001812 */ /* 0x000fe200078ec0ff */
[----:B------:R-:W-:Y:S01]  /*6670*/  BSSY B1, `(.L_x_106) ;  /* 0x0000039000017945 */ /* 0x000fe20003800000 */
[----:B------:R-:W-:Y:S01]  /*6680*/  LOP3.LUT P4, R107, R92, 0xff, RZ, 0xc0, !PT ;  /* 0x000000ff5c6b7812 */ /* 0x000fe2000788c0ff */
[----:B------:R-:W-:Y:S01]  /*6690*/  IMAD.IADD R62, R63, 0x1, R111 ;  /* 0x000000013f3e7824 */ /* 0x000fe200078e026f */
[----:B------:R-:W-:Y:S01]  /*66a0*/  ISETP.NE.U32.OR P5, PT, R0, 0x1, !P1 ;  /* 0x000000010000780c */ /* 0x000fe20004fa5470 */
[----:B------:R-:W-:Y:S01]  /*66b0*/  IMAD.U32 R0, RZ, RZ, UR36 ;  /* 0x00000024ff007e24 */ /* 0x000fe2000f8e00ff */
[----:B------:R-:W-:Y:S01]  /*66c0*/  SEL R3, RZ, 0xffffffff, P3 ;  /* 0xffffffffff037807 */ /* 0x000fe20001800000 */
[----:B------:R-:W-:Y:S01]  /*66d0*/  IMAD.MOV.U32 R70, RZ, RZ, 0x1 ;  /* 0x00000001ff467424 */ /* 0x000fe200078e00ff */
[----:B------:R-:W-:Y:S01]  /*66e0*/  P2R R109, PR, RZ, 0x20 ;  /* 0x00000020ff6d7803 */ /* 0x000fe20000000000 */
[----:B------:R-:W-:Y:S01]  /*66f0*/  IMAD R48, R45, 0x40, R46 ;  /* 0x000000402d307824 */ /* 0x000fe200078e022e */
[----:B------:R-:W-:Y:S01]  /*6700*/  LEA R0, R0, UR37, 0x3 ;  /* 0x0000002500007c11 */ /* 0x000fe2000f8e18ff */
[----:B------:R-:W-:Y:S01]  /*6710*/  IMAD.U32 R69, RZ, RZ, UR36 ;  /* 0x00000024ff457e24 */ /* 0x000fe2000f8e00ff */
[----:B------:R-:W-:Y:S02]  /*6720*/  @P2 SEL R3, R4, R3, !P4 ;  /* 0x0000000304032207 */ /* 0x000fe40006000000 */
[----:B------:R-:W-:Y:S02]  /*6730*/  CS2R R82, SRZ ;  /* 0x0000000000527805 */ /* 0x000fe4000001ff00 */
[----:B------:R-:W-:Y:S02]  /*6740*/  CS2R R80, SRZ ;  /* 0x0000000000507805 */ /* 0x000fe4000001ff00 */
[----:B------:R-:W-:Y:S02]  /*6750*/  CS2R R74, SRZ ;  /* 0x00000000004a7805 */ /* 0x000fe4000001ff00 */
[----:B------:R-:W-:Y:S02]  /*6760*/  LOP3.LUT R3, R3, 0x1, RZ, 0xc0, !PT ;  /* 0x0000000103037812 */ /* 0x000fe400078ec0ff */
[----:B------:R-:W-:Y:S02]  /*6770*/  CS2R R72, SRZ ;  /* 0x0000000000487805 */ /* 0x000fe4000001ff00 */
[----:B------:R-:W-:Y:S02]  /*6780*/  @P5 SHF.L.U32 R2, R71, 0x1f, RZ ;  /* 0x0000001f47025819 */ /* 0x000fe400000006ff */
[----:B------:R-:W-:Y:S02]  /*6790*/  CS2R R66, SRZ ;  /* 0x0000000000427805 */ /* 0x000fe4000001ff00 */
[----:B------:R-:W-:Y:S02]  /*67a0*/  ISETP.NE.U32.AND P2, PT, R3, 0x1, PT ;  /* 0x000000010300780c */ /* 0x000fe40003f45070 */
[----:B------:R-:W-:Y:S01]  /*67b0*/  CS2R R64, SRZ ;  /* 0x0000000000407805 */ /* 0x000fe2000001ff00 */
[----:B------:R1:W3:Y:S01]  /*67c0*/  @P5 SYNCS.PHASECHK.TRANS64.TRYWAIT P1, [R0+URZ+0x20], R2 ;  /* 0x00002002000055a7 */ /* 0x0002e200080211ff */
[----:B------:R-:W-:Y:S02]  /*67d0*/  CS2R R58, SRZ ;  /* 0x00000000003a7805 */ /* 0x000fe4000001ff00 */
[----:B------:R-:W-:Y:S02]  /*67e0*/  P2R R76, PR, RZ, 0x4 ;  /* 0x00000004ff4c7803 */ /* 0x000fe40000000000 */
[----:B------:R-:W-:Y:S01]  /*67f0*/  CS2R R56, SRZ ;  /* 0x0000000000387805 */ /* 0x000fe2000001ff00 */
[----:B------:R-:W-:Y:S02]  /*6800*/  IMAD.IADD R61, R63, 0x1, R110 ;  /* 0x000000013f3d7824 */ /* 0x000fe400078e026e */
[----:B------:R-:W-:Y:S01]  /*6810*/  IMAD.IADD R60, R102, 0x1, R62 ;  /* 0x00000001663c7824 */ /* 0x000fe200078e023e */
[----:B-1----:R-:W-:Y:S04]  /*6820*/  SHF.L.U32 R2, R101, 0x1f, RZ ;  /* 0x0000001f65027819 */ /* 0x002fe800000006ff */
[----:B------:R1:W4:Y:S01]  /*6830*/  SYNCS.PHASECHK.TRANS64.TRYWAIT P0, [R106+URZ+0x80], R2 ;  /* 0x000080026a0075a7 */ /* 0x00032200080011ff */
[----:B---3--:R-:W-:Y:S01]  /*6840*/  @P5 SEL R70, RZ, 0x1, !P1 ;  /* 0x00000001ff465807 */ /* 0x008fe20004800000 */
[----:B-1----:R-:W-:Y:S06]  /*6850*/  @!P5 BRA `(.L_x_107) ;  /* 0x000000000068d947 */ /* 0x002fec0003800000 */
[----:B------:R-:W-:Y:S01]  /*6860*/  ISETP.NE.AND P1, PT, R70, RZ, PT ;  /* 0x000000ff4600720c */ /* 0x000fe20003f25270 */
[----:B------:R-:W-:Y:S01]  /*6870*/  BSSY B0, `(.L_x_108) ;  /* 0x000000d000007945 */ /* 0x000fe20003800000 */
[----:B------:R-:W-:Y:S02]  /*6880*/  CS2R R58, SRZ ;  /* 0x00000000003a7805 */ /* 0x000fe4000001ff00 */
[----:B------:R-:W-:Y:S02]  /*6890*/  CS2R R56, SRZ ;  /* 0x0000000000387805 */ /* 0x000fe4000001ff00 */
[----:B------:R-:W-:Y:S02]  /*68a0*/  CS2R R66, SRZ ;  /* 0x0000000000427805 */ /* 0x000fe4000001ff00 */
[----:B------:R-:W-:Y:S02]  /*68b0*/  CS2R R64, SRZ ;  /* 0x0000000000407805 */ /* 0x000fe4000001ff00 */
[----:B------:R-:W-:Y:S02]  /*68c0*/  CS2R R74, SRZ ;  /* 0x00000000004a7805 */ /* 0x000fe4000001ff00 */
[----:B------:R-:W-:Y:S02]  /*68d0*/  CS2R R72, SRZ ;  /* 0x0000000000487805 */ /* 0x000fe4000001ff00 */
[----:B------:R-:W-:Y:S02]  /*68e0*/  CS2R R82, SRZ ;  /* 0x0000000000527805 */ /* 0x000fe4000001ff00 */
[----:B------:R-:W-:Y:S01]  /*68f0*/  CS2R R80, SRZ ;  /* 0x0000000000507805 */ /* 0x000fe2000001ff00 */
[----:B------:R-:W-:Y:S06]  /*6900*/  @P1 BRA `(.L_x_109) ;  /* 0x00000000000c1947 */ /* 0x000fec0003800000 */
[----:B------:R-:W-:Y:S04]  /*6910*/  SHF.L.U32 R3, R71, 0x1f, RZ ;  /* 0x0000001f47037819 */ /* 0x000fe800000006ff */
[----:B------:R-:W1:Y:S02]  /*6920*/  SYNCS.PHASECHK.TRANS64.TRYWAIT P1, [R0+URZ+0x20], R3 ;  /* 0x00002003000075a7 */ /* 0x000e6400080211ff */
[----:B-1----:R-:W-:Y:S05]  /*6930*/  @!P1 BRA `(.L_x_110) ;  /* 0x0000002400689947 */ /* 0x002fea0003800000 */
.L_x_109:
[----:B------:R-:W-:Y:S05]  /*6940*/  BSYNC B0 ;  /* 0x0000000000007941 */ /* 0x000fea0003800000 */
.L_x_108:
[----:B------:R-:W-:Y:S01]  /*6950*/  ISETP.NE.AND P1, PT, R76, RZ, PT ;  /* 0x000000ff4c00720c */ /* 0x000fe20003f25270 */
[----:B------:R-:W-:Y:S04]  /*6960*/  UIADD3 UR4, UPT, UPT, UR36, 0x1, URZ ;  /* 0x0000000124047890 */ /* 0x000fe8000fffe0ff */
[----:B------:R-:W-:Y:S04]  /*6970*/  UISETP.NE.AND UP0, UPT, UR4, 0x3, UPT ;  /* 0x000000030400788c */ /* 0x000fe8000bf05270 */
[----:B------:R-:W-:Y:S02]  /*6980*/  USEL UR5, URZ, 0x1, UP0 ;  /* 0x00000001ff057887 */ /* 0x000fe40008000000 */
[----:B------:R-:W-:Y:S02]  /*6990*/  USEL UR4, UR4, URZ, UP0 ;  /* 0x000000ff04047287 */ /* 0x000fe40008000000 */
[----:B------:R3:W1:Y:S02]  /*69a0*/  @P1 LDS.128 R56, [R63] ;  /* 0x000000003f381984 */ /* 0x0006640000000c00 */
[----:B------:R-:W-:Y:S02]  /*69b0*/  LOP3.LUT R71, R71, UR5, RZ, 0x3c, !PT ;  /* 0x0000000547477c12 */ /* 0x000fe4000f8e3cff */
[----:B------:R3:W1:Y:S01]  /*69c0*/  @P1 LDS.128 R64, [R62+0x10] ;  /* 0x000010003e401984 */ /* 0x0006620000000c00 */
[----:B------:R-:W-:Y:S03]  /*69d0*/  IMAD.U32 R69, RZ, RZ, UR4 ;  /* 0x00000004ff457e24 */ /* 0x000fe6000f8e00ff */
[----:B------:R3:W1:Y:S04]  /*69e0*/  @P1 LDS.128 R72, [R61+0x20] ;  /* 0x000020003d481984 */ /* 0x0006680000000c00 */
[----:B------:R3:W1:Y:S02]  /*69f0*/  @P1 LDS.128 R80, [R60+0x10] ;  /* 0x000010003c501984 */ /* 0x0006640000000c00 */
.L_x_107:
[----:B------:R-:W-:Y:S05]  /*6a00*/  BSYNC B1 ;  /* 0x0000000000017941 */ /* 0x000fea0003800000 */
.L_x_106:
[----:B-1----:R-:W-:Y:S04]  /*6a10*/  SHF.R.U32.HI R0, RZ, 0x15, R48 ;  /* 0x00000015ff007819 */ /* 0x002fe80000011630 */
[----:B------:R-:W-:Y:S01]  /*6a20*/  LOP3.LUT P1, RZ, R0, 0x3, R96, 0x48, !PT ;  /* 0x0000000300ff7812 */ /* 0x000fe20007824860 */
[----:B------:R-:W-:Y:S01]  /*6a30*/  @!UPT UIADD3 URZ, UPT, UPT, URZ, URZ, URZ ;  /* 0x000000fffffff290 */ /* 0x000fe2000fffe0ff */
[----:B----4-:R-:W-:Y:S11]  /*6a40*/  @P0 BRA `(.L_x_111) ;  /* 0x0000000000080947 */ /* 0x010ff60003800000 */
[----:B------:R-:W1:Y:S02]  /*6a50*/  SYNCS.PHASECHK.TRANS64.TRYWAIT P0, [R106+URZ+0x80], R2 ;  /* 0x000080026a0075a7 */ /* 0x000e6400080011ff */
[----:B-1----:R-:W-:Y:S05]  /*6a60*/  @!P0 BRA `(.L_x_112) ;  /* 0x0000002400308947 */ /* 0x002fea0003800000 */
.L_x_111:
[----:B------:R-:W-:Y:S05]  /*6a70*/  @!P1 BRA `(.L_x_113) ;  /* 0x0000000000409947 */ /* 0x000fea0003800000 */
[----:B------:R-:W4:Y:S01]  /*6a80*/  LDCU.64 UR8, c[0x4][0x70] ;  /* 0x01000e00ff0877ac */ /* 0x000f220008000a00 */
[----:B------:R-:W-:Y:S01]  /*6a90*/  MOV R3, 0x0 ;  /* 0x0000000000037802 */ /* 0x000fe20000000f00 */
[----:B------:R-:W-:Y:S02]  /*6aa0*/  HFMA2 R12, -RZ, RZ, 0, 5.9604644775390625e-08 ;  /* 0x00000001ff0c7431 */ /* 0x000fe400000001ff */
[----:B------:R-:W-:Y:S02]  /*6ab0*/  IMAD.MOV.U32 R8, RZ, RZ, 0x192 ;  /* 0x00000192ff087424 */ /* 0x000fe400078e00ff */
[----:B------:R-:W-:Y:S01]  /*6ac0*/  IMAD.MOV.U32 R13, RZ, RZ, RZ ;  /* 0x000000ffff0d7224 */ /* 0x000fe200078e00ff */
[----:B------:R-:W5:Y:S01]  /*6ad0*/  LDCU.64 UR6, c[0x4][0x78] ;  /* 0x01000f00ff0677ac */ /* 0x000f620008000a00 */
[----:B-1----:R-:W1:Y:S01]  /*6ae0*/  LDC.64 R2, c[0x4][R3] ;  /* 0x0100000003027b82 */ /* 0x002e620000000a00 */
[----:B------:R-:W2:Y:S01]  /*6af0*/  LDCU.64 UR4, c[0x4][0x10] ;  /* 0x01000200ff0477ac */ /* 0x000ea20008000a00 */
[----:B----4-:R-:W-:Y:S01]  /*6b00*/  MOV R5, UR9 ;  /* 0x0000000900057c02 */ /* 0x010fe20008000f00 */
[----:B------:R-:W-:Y:S01]  /*6b10*/  IMAD.U32 R4, RZ, RZ, UR8 ;  /* 0x00000008ff047e24 */ /* 0x000fe2000f8e00ff */
[----:B-----5:R-:W-:Y:S01]  /*6b20*/  MOV R7, UR7 ;  /* 0x0000000700077c02 */ /* 0x020fe20008000f00 */
[----:B------:R-:W-:Y:S01]  /*6b30*/  IMAD.U32 R6, RZ, RZ, UR6 ;  /* 0x00000006ff067e24 */ /* 0x000fe2000f8e00ff */
[----:B--2---:R-:W-:Y:S01]  /*6b40*/  MOV R11, UR5 ;  /* 0x00000005000b7c02 */ /* 0x004fe20008000f00 */
[----:B------:R-:W-:Y:S02]  /*6b50*/  IMAD.U32 R10, RZ, RZ, UR4 ;  /* 0x00000004ff0a7e24 */ /* 0x000fe4000f8e00ff */
[----:B------:R-:W-:Y:S07]  /*6b60*/  LEPC R20, `(.L_x_113) ;  /* 0x000000001014794e */ /* 0x000fee0000000000 */
[----:B-1-3--:R-:W-:Y:S05]  /*6b70*/  CALL.ABS.NOINC R2 ;  /* 0x0000000002007343 */ /* 0x00afea0003c00000 */
.L_x_113:
[----:B------:R-:W-:Y:S05]  /*6b80*/  WARPSYNC.ALL ;  /* 0x0000000000007948 */ /* 0x000fea0003800000 */
[----:B------:R-:W-:Y:S01]  /*6b90*/  R2UR UR4, R48 ;  /* 0x00000000300472ca */ /* 0x000fe200000e0000 */
[--C-:B------:R-:W-:Y:S01]  /*6ba0*/  HADD2.F32 R50, -RZ, R56.reuse.H0_H0 ;  /* 0x20000038ff327230 */ /* 0x100fe20000004100 */
[----:B------:R-:W-:Y:S01]  /*6bb0*/  ISETP.NE.AND P0, PT, R104, RZ, PT ;  /* 0x000000ff6800720c */ /* 0x000fe20003f05270 */
[----:B------:R-:W-:Y:S01]  /*6bc0*/  HADD2.F32 R51, -RZ, R56.H1_H1 ;  /* 0x30000038ff337230 */ /* 0x000fe20000004100 */
[----:B------:R-:W-:Y:S01]  /*6bd0*/  BSSY.RECONVERGENT B0, `(.L_x_114) ;  /* 0x0000083000007945 */ /* 0x000fe20003800200 */
[--C-:B------:R-:W-:Y:S08]  /*6be0*/  HADD2.F32 R52, -RZ, R57.reuse.H0_H0 ;  /* 0x20000039ff347230 */ /* 0x100ff00000004100 */
[----:B------:R-:W2:Y:S02]  /*6bf0*/  LDTM.x32 R4, tmem[UR4] ;  /* 0x00000004000479ee */ /* 0x000ea400082c0000 */
[C---:B--2---:R-:W-:Y:S01]  /*6c00*/  FMUL R0, R47.reuse, R4 ;  /* 0x000000042f007220 */ /* 0x044fe20000400000 */
[C---:B-1----:R-:W-:Y:S01]  /*6c10*/  FMUL R2, R47.reuse, R5 ;  /* 0x000000052f027220 */ /* 0x042fe20000400000 */
[C---:B------:R-:W-:Y:S01]  /*6c20*/  FMUL R4, R47.reuse, R8 ;  /* 0x000000082f047220 */ /* 0x040fe20000400000 */
[----:B------:R-:W-:Y:S01]  /*6c30*/  FMUL R3, R47, R6 ;  /* 0x000000062f037220 */ /* 0x000fe20000400000 */
[C---:B------:R-:W-:Y:S01]  /*6c40*/  FFMA R0, R49.reuse, R50, R0 ;  /* 0x0000003231007223 */ /* 0x040fe20000000000 */
[----:B------:R-:W-:Y:S01]  /*6c50*/  FFMA R2, R49, R51, R2 ;  /* 0x0000003331027223 */ /* 0x000fe20000000002 */
[C---:B------:R-:W-:Y:S01]  /*6c60*/  FMUL R5, R47.reuse, R9 ;  /* 0x000000092f057220 */ /* 0x040fe20000400000 */
        /* <DEDUP_REMOVED lines=16> */
[----:B------:R-:W-:Y:S02]  /*6d70*/  HADD2.F32 R32, -RZ, R57.H1_H1 ;  /* 0x30000039ff207230 */ /* 0x000fe40000004100 */
[C---:B------:R-:W-:Y:S01]  /*6d80*/  FMUL R26, R47.reuse, R30 ;  /* 0x0000001e2f1a7220 */ /* 0x040fe20000400000 */
[----:B------:R-:W-:Y:S01]  /*6d90*/  FMUL R29, R47, R33 ;  /* 0x000000212f1d7220 */ /* 0x000fe20000400000 */
[--C-:B------:R-:W-:Y:S02]  /*6da0*/  HADD2.F32 R33, -RZ, R58.reuse.H0_H0 ;  /* 0x2000003aff217230 */ /* 0x100fe40000004100 */
[----:B------:R-:W-:Y:S01]  /*6db0*/  FFMA R3, R49, R52, R3 ;  /* 0x0000003431037223 */ /* 0x000fe20000000003 */
[C---:B------:R-:W-:Y:S01]  /*6dc0*/  FMUL R7, R47.reuse, R7 ;  /* 0x000000072f077220 */ /* 0x040fe20000400000 */
[----:B------:R-:W-:Y:S01]  /*6dd0*/  FMUL R30, R47, R34 ;  /* 0x000000222f1e7220 */ /* 0x000fe20000400000 */
[----:B------:R-:W-:Y:S01]  /*6de0*/  HADD2.F32 R34, -RZ, R58.H1_H1 ;  /* 0x3000003aff227230 */ /* 0x000fe20000004100 */
[----:B------:R-:W-:Y:S01]  /*6df0*/  F2FP.F16.F32.PACK_AB R52, R2, R0 ;  /* 0x000000000234723e */ /* 0x000fe200000000ff */
[--C-:B------:R-:W-:Y:S02]  /*6e00*/  HADD2.F32 R0, -RZ, R59.reuse.H0_H0 ;  /* 0x2000003bff007230 */ /* 0x100fe40000004100 */
[C---:B------:R-:W-:Y:S01]  /*6e10*/  FFMA R7, R49.reuse, R32, R7 ;  /* 0x0000002031077223 */ /* 0x040fe20000000007 */
[----:B------:R-:W-:Y:S02]  /*6e20*/  HADD2.F32 R2, -RZ, R59.H1_H1 ;  /* 0x3000003bff027230 */ /* 0x000fe40000004100 */
[C---:B------:R-:W-:Y:S01]  /*6e30*/  FFMA R4, R49.reuse, R33, R4 ;  /* 0x0000002131047223 */ /* 0x040fe20000000004 */
[C---:B------:R-:W-:Y:S01]  /*6e40*/  FFMA R5, R49.reuse, R34, R5 ;  /* 0x0000002231057223 */ /* 0x040fe20000000005 */
[----:B------:R-:W-:Y:S01]  /*6e50*/  FFMA R6, R49, R0, R6 ;  /* 0x0000000031067223 */ /* 0x000fe20000000006 */
[--C-:B------:R-:W-:Y:S02]  /*6e60*/  HADD2.F32 R0, -RZ, R64.reuse.H0_H0 ;  /* 0x20000040ff007230 */ /* 0x100fe40000004100 */
[----:B------:R-:W-:Y:S01]  /*6e70*/  FMUL R11, R47, R11 ;  /* 0x0000000b2f0b7220 */ /* 0x000fe20000400000 */
[----:B------:R-:W-:Y:S01]  /*6e80*/  F2FP.F16.F32.PACK_AB R53, R7, R3 ;  /* 0x000000030735723e */ /* 0x000fe200000000ff */
[--C-:B------:R-:W-:Y:S02]  /*6e90*/  HADD2.F32 R3, -RZ, R65.reuse.H0_H0 ;  /* 0x20000041ff037230 */ /* 0x100fe40000004100 */
[----:B------:R-:W-:Y:S01]  /*6ea0*/  FMUL R15, R47, R15 ;  /* 0x0000000f2f0f7220 */ /* 0x000fe20000400000 */
[C---:B------:R-:W-:Y:S01]  /*6eb0*/  FFMA R11, R49.reuse, R2, R11 ;  /* 0x00000002310b7223 */ /* 0x040fe2000000000b */
[----:B------:R-:W-:Y:S02]  /*6ec0*/  HADD2.F32 R2, -RZ, R64.H1_H1 ;  /* 0x30000040ff027230 */ /* 0x000fe40000004100 */
[----:B------:R-:W-:Y:S01]  /*6ed0*/  FFMA R8, R49, R0, R8 ;  /* 0x0000000031087223 */ /* 0x000fe20000000008 */
[----:B------:R-:W-:Y:S02]  /*6ee0*/  HADD2.F32 R0, -RZ, R65.H1_H1 ;  /* 0x30000041ff007230 */ /* 0x000fe40000004100 */
[C---:B------:R-:W-:Y:S01]  /*6ef0*/  FMUL R19, R47.reuse, R19 ;  /* 0x000000132f137220 */ /* 0x040fe20000400000 */
[----:B------:R-:W-:Y:S01]  /*6f00*/  FMUL R23, R47, R23 ;  /* 0x000000172f177220 */ /* 0x000fe20000400000 */
[C---:B------:R-:W-:Y:S01]  /*6f10*/  FFMA R9, R49.reuse, R2, R9 ;  /* 0x0000000231097223 */ /* 0x040fe20000000009 */
[C---:B------:R-:W-:Y:S01]  /*6f20*/  FFMA R10, R49.reuse, R3, R10 ;  /* 0x00000003310a7223 */ /* 0x040fe2000000000a */
[----:B------:R-:W-:Y:S01]  /*6f30*/  FFMA R15, R49, R0, R15 ;  /* 0x00000000310f7223 */ /* 0x000fe2000000000f */
[--C-:B------:R-:W-:Y:S02]  /*6f40*/  HADD2.F32 R2, -RZ, R66.reuse.H0_H0 ;  /* 0x20000042ff027230 */ /* 0x100fe40000004100 */
[----:B------:R-:W-:Y:S01]  /*6f50*/  FMUL R27, R47, R27 ;  /* 0x0000001b2f1b7220 */ /* 0x000fe20000400000 */
[----:B------:R-:W-:Y:S01]  /*6f60*/  HADD2.F32 R0, -RZ, R66.H1_H1 ;  /* 0x30000042ff007230 */ /* 0x000fe20000004100 */
[----:B------:R-:W-:Y:S01]  /*6f70*/  F2FP.F16.F32.PACK_AB R54, R5, R4 ;  /* 0x000000040536723e */ /* 0x000fe200000000ff */
[--C-:B------:R-:W-:Y:S02]  /*6f80*/  HADD2.F32 R3, -RZ, R67.reuse.H0_H0 ;  /* 0x20000043ff037230 */ /* 0x100fe40000004100 */
[C---:B------:R-:W-:Y:S01]  /*6f90*/  FFMA R12, R49.reuse, R2, R12 ;  /* 0x00000002310c7223 */ /* 0x040fe2000000000c */
[--C-:B------:R-:W-:Y:S02]  /*6fa0*/  HADD2.F32 R2, -RZ, R72.reuse.H0_H0 ;  /* 0x20000048ff027230 */ /* 0x100fe40000004100 */
[C---:B------:R-:W-:Y:S01]  /*6fb0*/  FFMA R13, R49.reuse, R0, R13 ;  /* 0x00000000310d7223 */ /* 0x040fe2000000000d */
[----:B------:R-:W-:Y:S02]  /*6fc0*/  HADD2.F32 R0, -RZ, R67.H1_H1 ;  /* 0x30000043ff007230 */ /* 0x000fe40000004100 */
[----:B------:R-:W-:Y:S01]  /*6fd0*/  FFMA R14, R49, R3, R14 ;  /* 0x00000003310e7223 */ /* 0x000fe2000000000e */
[----:B------:R-:W-:Y:S01]  /*6fe0*/  HADD2.F32 R3, -RZ, R72.H1_H1 ;  /* 0x30000048ff037230 */ /* 0x000fe20000004100 */
[----:B------:R-:W-:Y:S01]  /*6ff0*/  F2FP.F16.F32.PACK_AB R55, R11, R6 ;  /* 0x000000060b37723e */ /* 0x000fe200000000ff */
[----:B------:R-:W-:Y:S01]  /*7000*/  FMUL R31, R47, R31 ;  /* 0x0000001f2f1f7220 */ /* 0x000fe20000400000 */
[C---:B------:R-:W-:Y:S01]  /*7010*/  FFMA R19, R49.reuse, R0, R19 ;  /* 0x0000000031137223 */ /* 0x040fe20000000013 */
[--C-:B------:R-:W-:Y:S02]  /*7020*/  HADD2.F32 R0, -RZ, R73.reuse.H0_H0 ;  /* 0x20000049ff007230 */ /* 0x100fe40000004100 */
[C---:B------:R-:W-:Y:S01]  /*7030*/  FFMA R16, R49.reuse, R2, R16 ;  /* 0x0000000231107223 */ /* 0x040fe20000000010 */
[----:B------:R1:W-:Y:S01]  /*7040*/  STS.128 [R63], R52 ;  /* 0x000000343f007388 */ /* 0x0003e20000000c00 */
[C---:B------:R-:W-:Y:S01]  /*7050*/  FFMA R17, R49.reuse, R3, R17 ;  /* 0x0000000331117223 */ /* 0x040fe20000000011 */
[----:B------:R-:W-:Y:S02]  /*7060*/  HADD2.F32 R2, -RZ, R73.H1_H1 ;  /* 0x30000049ff027230 */ /* 0x000fe40000004100 */
[----:B------:R-:W-:Y:S01]  /*7070*/  FFMA R18, R49, R0, R18 ;  /* 0x0000000031127223 */ /* 0x000fe20000000012 */
[--C-:B------:R-:W-:Y:S01]  /*7080*/  HADD2.F32 R0, -RZ, R74.reuse.H0_H0 ;  /* 0x2000004aff007230 */ /* 0x100fe20000004100 */
[----:B------:R-:W-:Y:S01]  /*7090*/  F2FP.F16.F32.PACK_AB R8, R9, R8 ;  /* 0x000000080908723e */ /* 0x000fe200000000ff */
[--C-:B------:R-:W-:Y:S02]  /*70a0*/  HADD2.F32 R3, -RZ, R75.reuse.H0_H0 ;  /* 0x2000004bff037230 */ /* 0x100fe40000004100 */
[C---:B------:R-:W-:Y:S01]  /*70b0*/  FFMA R23, R49.reuse, R2, R23 ;  /* 0x0000000231177223 */ /* 0x040fe20000000017 */
[----:B------:R-:W-:Y:S02]  /*70c0*/  HADD2.F32 R2, -RZ, R74.H1_H1 ;  /* 0x3000004aff027230 */ /* 0x000fe40000004100 */
[----:B------:R-:W-:Y:S01]  /*70d0*/  FFMA R20, R49, R0, R20 ;  /* 0x0000000031147223 */ /* 0x000fe20000000014 */
[----:B------:R-:W-:Y:S01]  /*70e0*/  HADD2.F32 R0, -RZ, R75.H1_H1 ;  /* 0x3000004bff007230 */ /* 0x000fe20000004100 */
[----:B------:R-:W-:Y:S01]  /*70f0*/  F2FP.F16.F32.PACK_AB R9, R15, R10 ;  /* 0x0000000a0f09723e */ /* 0x000fe200000000ff */
[----:B------:R-:W-:Y:S02]  /*7100*/  HADD2.F32 R4, -RZ, R83.H0_H0 ;  /* 0x20000053ff047230 */ /* 0x000fe40000004100 */
[C---:B------:R-:W-:Y:S01]  /*7110*/  FFMA R21, R49.reuse, R2, R21 ;  /* 0x0000000231157223 */ /* 0x040fe20000000015 */
[C---:B------:R-:W-:Y:S01]  /*7120*/  FFMA R22, R49.reuse, R3, R22 ;  /* 0x0000000331167223 */ /* 0x040fe20000000016 */
[----:B------:R-:W-:Y:S01]  /*7130*/  FFMA R27, R49, R0, R27 ;  /* 0x00000000311b7223 */ /* 0x000fe2000000001b */
[--C-:B------:R-:W-:Y:S01]  /*7140*/  HADD2.F32 R2, -RZ, R80.reuse.H0_H0 ;  /* 0x20000050ff027230 */ /* 0x100fe20000004100 */
[----:B------:R-:W-:Y:S01]  /*7150*/  F2FP.F16.F32.PACK_AB R10, R13, R12 ;  /* 0x0000000c0d0a723e */ /* 0x000fe200000000ff */
[----:B------:R-:W-:Y:S01]  /*7160*/  HADD2.F32 R0, -RZ, R80.H1_H1 ;  /* 0x30000050ff007230 */ /* 0x000fe20000004100 */
[----:B------:R-:W-:Y:S01]  /*7170*/  F2FP.F16.F32.PACK_AB R11, R19, R14 ;  /* 0x0000000e130b723e */ /* 0x000fe200000000ff */
[--C-:B------:R-:W-:Y:S02]  /*7180*/  HADD2.F32 R3, -RZ, R81.reuse.H0_H0 ;  /* 0x20000051ff037230 */ /* 0x100fe40000004100 */
[C---:B------:R-:W-:Y:S01]  /*7190*/  FFMA R24, R49.reuse, R2, R24 ;  /* 0x0000000231187223 */ /* 0x040fe20000000018 */
[--C-:B------:R-:W-:Y:S02]  /*71a0*/  HADD2.F32 R2, -RZ, R82.reuse.H0_H0 ;  /* 0x20000052ff027230 */ /* 0x100fe40000004100 */
[C---:B------:R-:W-:Y:S01]  /*71b0*/  FFMA R25, R49.reuse, R0, R25 ;  /* 0x0000000031197223 */ /* 0x040fe20000000019 */
[----:B------:R1:W-:Y:S01]  /*71c0*/  STS.128 [R62+0x10], R8 ;  /* 0x000010083e007388 */ /* 0x0003e20000000c00 */
[----:B------:R-:W-:Y:S02]  /*71d0*/  HADD2.F32 R0, -RZ, R81.H1_H1 ;  /* 0x30000051ff007230 */ /* 0x000fe40000004100 */
[----:B------:R-:W-:Y:S01]  /*71e0*/  FFMA R26, R49, R3, R26 ;  /* 0x00000003311a7223 */ /* 0x000fe2000000001a */
[----:B------:R-:W-:Y:S01]  /*71f0*/  HADD2.F32 R3, -RZ, R82.H1_H1 ;  /* 0x30000052ff037230 */ /* 0x000fe20000004100 */
[----:B------:R-:W-:Y:S01]  /*7200*/  F2FP.F16.F32.PACK_AB R16, R17, R16 ;  /* 0x000000101110723e */ /* 0x000fe200000000ff */
[----:B------:R-:W-:Y:S01]  /*7210*/  HADD2.F32 R5, -RZ, R83.H1_H1 ;  /* 0x30000053ff057230 */ /* 0x000fe20000004100 */
[----:B------:R-:W-:Y:S01]  /*7220*/  F2FP.F16.F32.PACK_AB R17, R23, R18 ;  /* 0x000000121711723e */ /* 0x000fe200000000ff */
[----:B------:R-:W-:Y:S01]  /*7230*/  FFMA R31, R49, R0, R31 ;  /* 0x00000000311f7223 */ /* 0x000fe2000000001f */
[----:B------:R-:W-:Y:S01]  /*7240*/  FMUL R35, R47, R35 ;  /* 0x000000232f237220 */ /* 0x000fe20000400000 */
[----:B------:R-:W-:Y:S01]  /*7250*/  F2FP.F16.F32.PACK_AB R18, R21, R20 ;  /* 0x000000141512723e */ /* 0x000fe200000000ff */
[----:B------:R-:W-:Y:S01]  /*7260*/  FFMA R28, R49, R2, R28 ;  /* 0x00000002311c7223 */ /* 0x000fe2000000001c */
[----:B------:R-:W-:Y:S01]  /*7270*/  F2FP.F16.F32.PACK_AB R19, R27, R22 ;  /* 0x000000161b13723e */ /* 0x000fe200000000ff */
[C---:B------:R-:W-:Y:S01]  /*7280*/  FFMA R29, R49.reuse, R3, R29 ;  /* 0x00000003311d7223 */ /* 0x040fe2000000001d */
[C---:B------:R-:W-:Y:S01]  /*7290*/  FFMA R30, R49.reuse, R4, R30 ;  /* 0x00000004311e7223 */ /* 0x040fe2000000001e */
[----:B------:R-:W-:Y:S01]  /*72a0*/  FFMA R35, R49, R5, R35 ;  /* 0x0000000531237223 */ /* 0x000fe20000000023 */
[----:B------:R-:W-:Y:S01]  /*72b0*/  F2FP.F16.F32.PACK_AB R24, R25, R24 ;  /* 0x000000181918723e */ /* 0x000fe200000000ff */
[----:B------:R1:W-:Y:S01]  /*72c0*/  STS.128 [R61+0x20], R16 ;  /* 0x000020103d007388 */ /* 0x0003e20000000c00 */
[----:B------:R-:W-:Y:S02]  /*72d0*/  F2FP.F16.F32.PACK_AB R25, R31, R26 ;  /* 0x0000001a1f19723e */ /* 0x000fe400000000ff */
[----:B------:R-:W-:Y:S02]  /*72e0*/  F2FP.F16.F32.PACK_AB R26, R29, R28 ;  /* 0x0000001c1d1a723e */ /* 0x000fe400000000ff */
[----:B------:R-:W-:Y:S05]  /*72f0*/  F2FP.F16.F32.PACK_AB R27, R35, R30 ;  /* 0x0000001e231b723e */ /* 0x000fea00000000ff */
[----:B------:R1:W-:Y:S01]  /*7300*/  STS.128 [R60+0x10], R24 ;  /* 0x000010183c007388 */ /* 0x0003e20000000c00 */
[----:B------:R-:W-:Y:S01]  /*7310*/  @!PT LDS RZ, [RZ] ;  /* 0x00000000fffff984 */ /* 0x000fe20000000800 */
[----:B------:R-:W-:Y:S01]  /*7320*/  @!PT LDS RZ, [RZ] ;  /* 0x00000000fffff984 */ /* 0x000fe20000000800 */
[----:B------:R-:W-:Y:S01]  /*7330*/  @!PT LDS RZ, [RZ] ;  /* 0x00000000fffff984 */ /* 0x000fe20000000800 */
[----:B------:R-:W-:Y:S01]  /*7340*/  @!PT LDS RZ, [RZ] ;  /* 0x00000000fffff984 */ /* 0x000fe20000000800 */
[----:B------:R2:W-:Y:S07]  /*7350*/  MEMBAR.ALL.CTA ;  /* 0x0000000000007992 */ /* 0x0005ee0000008000 */
[----:B--2---:R-:W2:Y:S02]  /*7360*/  FENCE.VIEW.ASYNC.S ;  /* 0x00000000000073c6 */ /* 0x004ea40000000000 */
[----:B--2---:R-:W-:Y:S06]  /*7370*/  BAR.SYNC.DEFER_BLOCKING 0x1, 0x80 ;  /* 0x0042000000007b1d */ /* 0x004fec0000010000 */
[----:B------:R-:W-:Y:S05]  /*7380*/  @P0 BRA `(.L_x_115) ;  /* 0x00000000001c0947 */ /* 0x000fea0003800000 */
[----:B------:R-:W-:Y:S01]  /*7390*/  R2UR UR5, R68 ;  /* 0x00000000440572ca */ /* 0x000fe200000e0000 */
[----:B------:R-:W-:Y:S01]  /*73a0*/  UIADD3 UR4, UP0, UPT, UR54, 0x680, URZ ;  /* 0x0000068036047890 */ /* 0x000fe2000ff1e0ff */
[----:B------:R-:W-:Y:S11]  /*73b0*/  UMOV UR47, UR60 ;  /* 0x0000003c002f7c82 */ /* 0x000ff60008000000 */
[----:B------:R-:W-:Y:S02]  /*73c0*/  UIADD3 UR44, UPT, UPT, UR37, 0x200, UR5 ;  /* 0x00000200252c7890 */ /* 0x000fe4000fffe005 */
[----:B------:R-:W-:Y:S09]  /*73d0*/  UIADD3.X UR5, UPT, UPT, URZ, UR55, URZ, UP0, !UPT ;  /* 0x00000037ff057290 */ /* 0x000ff200087fe4ff */
[----:B------:R2:W-:Y:S02]  /*73e0*/  UTMASTG.3D [UR44], [UR4] ;  /* 0x0000002c040073b5 */ /* 0x0005e40008010000 */
[----:B--2---:R0:W-:Y:S02]  /*73f0*/  UTMACMDFLUSH ;  /* 0x00000000000079b7 */ /* 0x0041e40000000000 */
.L_x_115:
[----:B------:R-:W-:Y:S05]  /*7400*/  BSYNC.RECONVERGENT B0 ;  /* 0x0000000000007941 */ /* 0x000fea0003800200 */
.L_x_114:
[----:B------:R-:W-:Y:S01]  /*7410*/  UIADD3 UR38, UPT, UPT, UR36, 0x1, URZ ;  /* 0x0000000124267890 */ /* 0x000fe2000fffe0ff */
[----:B------:R-:W-:Y:S03]  /*7420*/  BSSY.RECONVERGENT B0, `(.L_x_116) ;  /* 0x0000005000007945 */ /* 0x000fe60003800200 */
[----:B------:R-:W-:Y:S04]  /*7430*/  UISETP.NE.AND UP0, UPT, UR38, 0x3, UPT ;  /* 0x000000032600788c */ /* 0x000fe8000bf05270 */
[----:B------:R-:W-:Y:S01]  /*7440*/  USEL UR39, UR38, URZ, UP0 ;  /* 0x000000ff26277287 */ /* 0x000fe20008000000 */
[----:B------:R-:W-:Y:S11]  /*7450*/  @P0 BRA `(.L_x_117) ;  /* 0x0000000000040947 */ /* 0x000ff60003800000 */
[----:B------:R-:W-:Y:S04]  /*7460*/  DEPBAR.LE SB0, 0x1 ;  /* 0x000080400000791a */ /* 0x000fe80000000000 */
.L_x_117:
[----:B------:R-:W-:Y:S05]  /*7470*/  BSYNC.RECONVERGENT B0 ;  /* 0x0000000000007941 */ /* 0x000fea0003800200 */
.L_x_116:
[----:B------:R-:W-:Y:S01]  /*7480*/  BAR.SYNC.DEFER_BLOCKING 0x1, 0x80 ;  /* 0x0042000000007b1d */ /* 0x000fe20000010000 */
[----:B------:R-:W-:Y:S01]  /*7490*/  ISETP.NE.AND P1, PT, R109, RZ, PT ;  /* 0x000000ff6d00720c */ /* 0x000fe20003f25270 */
[----:B------:R-:W-:Y:S01]  /*74a0*/  UISETP.NE.AND UP0, UPT, UR41, URZ, UPT ;  /* 0x000000ff2900728c */ /* 0x000fe2000bf05270 */
[----:B------:R-:W-:Y:S11]  /*74b0*/  LEA R2, R69, UR37, 0x3 ;  /* 0x0000002545027c11 */ /* 0x000ff6000f8e18ff */
[----:B------:R-:W-:Y:S01]  /*74c0*/  @P1 SHF.L.U32 R3, R71, 0x1f, RZ ;  /* 0x0000001f47031819 */ /* 0x000fe200000006ff */
[----:B------:R-:W-:Y:S06]  /*74d0*/  BRA.U !UP0, `(.L_x_118) ;  /* 0x0000000108247547 */ /* 0x000fec000b800000 */
[----:B------:R-:W-:Y:S01]  /*74e0*/  IMAD.U32 R4, RZ, RZ, UR40 ;  /* 0x00000028ff047e24 */ /* 0x000fe2000f8e00ff */
[----:B------:R-:W-:Y:S01]  /*74f0*/  MOV R0, UR53 ;  /* 0x0000003500007c02 */ /* 0x000fe20008000f00 */
[----:B------:R-:W-:Y:S03]  /*7500*/  UIADD3 UR4, UPT, UPT, UR40, 0x1, URZ ;  /* 0x0000000128047890 */ /* 0x000fe6000fffe0ff */
[----:B------:R-:W-:Y:S01]  /*7510*/  @P1 LEA R4, R4, UR37, 0x3 ;  /* 0x0000002504041c11 */ /* 0x000fe2000f8e18ff */
[----:B------:R-:W-:Y:S04]  /*7520*/  UISETP.NE.AND UP0, UPT, UR4, 0x3, UPT ;  /* 0x000000030400788c */ /* 0x000fe8000bf05270 */
[----:B------:R-:W-:Y:S01]  /*7530*/  @P1 VIADD R4, R4, 0x38 ;  /* 0x0000003804041836 */ /* 0x000fe20000000000 */
[----:B------:R-:W-:Y:S04]  /*7540*/  USEL UR40, UR4, URZ, UP0 ;  /* 0x000000ff04287287 */ /* 0x000fe80008000000 */
[----:B------:R-:W-:Y:S04]  /*7550*/  @P1 PRMT R0, R0, 0x654, R4 ;  /* 0x0000065400001816 */ /* 0x000fe80000000004 */
[----:B------:R2:W-:Y:S04]  /*7560*/  @P1 SYNCS.ARRIVE.TRANS64.RED.A1T0 RZ, [R0+URZ], RZ ;  /* 0x000000ff00ff19a7 */ /* 0x0005e800081004ff */
.L_x_118:
[----:B------:R-:W4:Y:S01]  /*7570*/  @P1 SYNCS.PHASECHK.TRANS64.TRYWAIT P0, [R2+URZ+0x20], R3 ;  /* 0x00002003020015a7 */ /* 0x000f2200080011ff */
[----:B------:R-:W-:Y:S01]  /*7580*/  BSSY B1, `(.L_x_119) ;  /* 0x0000015000017945 */ /* 0x000fe20003800000 */
[----:B----4-:R-:W-:Y:S03]  /*7590*/  @P1 SEL R70, RZ, 0x1, !P0 ;  /* 0x00000001ff461807 */ /* 0x010fe60004000000 */
[----:B------:R-:W-:Y:S05]  /*75a0*/  @!P1 BRA `(.L_x_120) ;  /* 0x0000000000489947 */ /* 0x000fea0003800000 */
[----:B------:R-:W-:Y:S01]  /*75b0*/  ISETP.NE.AND P1, PT, R76, RZ, PT ;  /* 0x000000ff4c00720c */ /* 0x000fe20003f25270 */
[----:B------:R-:W-:Y:S01]  /*75c0*/  BSSY B0, `(.L_x_121) ;  /* 0x000000a000007945 */ /* 0x000fe20003800000 */
[----:B------:R-:W-:Y:S11]  /*75d0*/  ISETP.NE.AND P0, PT, R70, RZ, PT ;  /* 0x000000ff4600720c */ /* 0x000ff60003f05270 */
[----:B------:R-:W-:Y:S04]  /*75e0*/  @P1 IMAD R69, R69, 0x2000, R103 ;  /* 0x0000200045451824 */ /* 0x000fe800078e0267 */
[----:B------:R-:W-:Y:S01]  /*75f0*/  @P1 IMAD.IADD R4, R111, 0x1, R69 ;  /* 0x000000016f041824 */ /* 0x000fe200078e0245 */
[----:B------:R-:W-:Y:S03]  /*7600*/  @P1 IADD3 R3, PT, PT, R110, R69, RZ ;  /* 0x000000456e031210 */ /* 0x000fe60007ffe0ff */
[----:B--2---:R-:W-:Y:S01]  /*7610*/  @P1 IMAD.IADD R0, R102, 0x1, R4 ;  /* 0x0000000166001824 */ /* 0x004fe200078e0204 */
[----:B------:R-:W-:Y:S06]  /*7620*/  @P0 BRA `(.L_x_122) ;  /* 0x00000000000c0947 */ /* 0x000fec0003800000 */
[----:B------:R-:W-:Y:S04]  /*7630*/  SHF.L.U32 R71, R71, 0x1f, RZ ;  /* 0x0000001f47477819 */ /* 0x000fe800000006ff */
[----:B------:R-:W2:Y:S02]  /*7640*/  SYNCS.PHASECHK.TRANS64.TRYWAIT P0, [R2+URZ+0x20], R71 ;  /* 0x00002047020075a7 */ /* 0x000ea400080011ff */
[----:B--2---:R-:W-:Y:S05]  /*7650*/  @!P0 BRA `(.L_x_123) ;  /* 0x0000001800488947 */ /* 0x004fea0003800000 */
.L_x_122:
[----:B------:R-:W-:Y:S05]  /*7660*/  BSYNC B0 ;  /* 0x0000000000007941 */ /* 0x000fea0003800000 */
.L_x_121:
[----:B------:R-:W-:Y:S11]  /*7670*/  ISETP.NE.AND P0, PT, R76, RZ, PT ;  /* 0x000000ff4c00720c */ /* 0x000ff60003f05270 */
[----:B------:R-:W-:Y:S02]  /*7680*/  @!UPT UIADD3 URZ, UPT, UPT, URZ, URZ, URZ ;  /* 0x000000fffffff290 */ /* 0x000fe4000fffe0ff */
[----:B------:R4:W1:Y:S04]  /*7690*/  @P0 LDS.128 R56, [R69] ;  /* 0x0000000045380984 */ /* 0x0008680000000c00 */
[----:B------:R4:W1:Y:S04]  /*76a0*/  @P0 LDS.128 R72, [R3+0x20] ;  /* 0x0000200003480984 */ /* 0x0008680000000c00 */
[----:B------:R4:W1:Y:S04]  /*76b0*/  @P0 LDS.128 R64, [R4+0x10] ;  /* 0x0000100004400984 */ /* 0x0008680000000c00 */
[----:B------:R4:W1:Y:S02]  /*76c0*/  @P0 LDS.128 R80, [R0+0x10] ;  /* 0x0000100000500984 */ /* 0x0008640000000c00 */
.L_x_120:
[----:B------:R-:W-:Y:S05]  /*76d0*/  BSYNC B1 ;  /* 0x0000000000017941 */ /* 0x000fea0003800000 */
.L_x_119:
[----:B--2-4-:R-:W-:Y:S05]  /*76e0*/  VIADD R0, R48, 0x20 ;  /* 0x0000002030007836 */ /* 0x014fea0000000000 */
[----:B------:R-:W-:Y:S04]  /*76f0*/  SHF.R.U32.HI R0, RZ, 0x15, R0 ;  /* 0x00000015ff007819 */ /* 0x000fe80000011600 */
[----:B------:R-:W-:Y:S11]  /*7700*/  LOP3.LUT P0, RZ, R0, 0x3, R96, 0x48, !PT ;  /* 0x0000000300ff7812 */ /* 0x000ff60007804860 */
[----:B------:R-:W-:Y:S02]  /*7710*/  @!UPT UIADD3 URZ, UPT, UPT, URZ, URZ, URZ ;  /* 0x000000fffffff290 */ /* 0x000fe4000fffe0ff */
[----:B------:R-:W-:Y:S05]  /*7720*/  @!P0 BRA `(.L_x_124) ;  /* 0x0000000000408947 */ /* 0x000fea0003800000 */
[----:B------:R-:W2:Y:S01]  /*7730*/  LDCU.64 UR8, c[0x4][0x70] ;  /* 0x01000e00ff0877ac */ /* 0x000ea20008000a00 */
[----:B------:R-:W-:Y:S01]  /*7740*/  MOV R3, 0x0 ;  /* 0x0000000000037802 */ /* 0x000fe20000000f00 */
[----:B------:R-:W-:Y:S02]  /*7750*/  HFMA2 R12, -RZ, RZ, 0, 5.9604644775390625e-08 ;  /* 0x00000001ff0c7431 */ /* 0x000fe400000001ff */
[----:B-1----:R-:W-:Y:S02]  /*7760*/  IMAD.MOV.U32 R8, RZ, RZ, 0x192 ;  /* 0x00000192ff087424 */ /* 0x002fe400078e00ff */
[----:B------:R-:W-:Y:S01]  /*7770*/  IMAD.MOV.U32 R13, RZ, RZ, RZ ;  /* 0x000000ffff0d7224 */ /* 0x000fe200078e00ff */
[----:B------:R-:W1:Y:S01]  /*7780*/  LDCU.64 UR6, c[0x4][0x78] ;  /* 0x01000f00ff0677ac */ /* 0x000e620008000a00 */
[----:B------:R-:W4:Y:S01]  /*7790*/  LDC.64 R2, c[0x4][R3] ;  /* 0x0100000003027b82 */ /* 0x000f220000000a00 */
[----:B------:R-:W5:Y:S01]  /*77a0*/  LDCU.64 UR4, c[0x4][0x10] ;  /* 0x01000200ff0477ac */ /* 0x000f620008000a00 */
[----:B--2---:R-:W-:Y:S01]  /*77b0*/  MOV R5, UR9 ;  /* 0x0000000900057c02 */ /* 0x004fe20008000f00 */
[----:B------:R-:W-:Y:S01]  /*77c0*/  IMAD.U32 R4, RZ, RZ, UR8 ;  /* 0x00000008ff047e24 */ /* 0x000fe2000f8e00ff */
[----:B-1----:R-:W-:Y:S01]  /*77d0*/  MOV R7, UR7 ;  /* 0x0000000700077c02 */ /* 0x002fe20008000f00 */
[----:B------:R-:W-:Y:S01]  /*77e0*/  IMAD.U32 R6, RZ, RZ, UR6 ;  /* 0x00000006ff067e24 */ /* 0x000fe2000f8e00ff */
[----:B-----5:R-:W-:Y:S01]  /*77f0*/  MOV R11, UR5 ;  /* 0x00000005000b7c02 */ /* 0x020fe20008000f00 */
[----:B------:R-:W-:Y:S02]  /*7800*/  IMAD.U32 R10, RZ, RZ, UR4 ;  /* 0x00000004ff0a7e24 */ /* 0x000fe4000f8e00ff */
[----:B------:R-:W-:Y:S07]  /*7810*/  LEPC R20, `(.L_x_124) ;  /* 0x000000001014794e */ /* 0x000fee0000000000 */
[----:B---34-:R-:W-:Y:S05]  /*7820*/  CALL.ABS.NOINC R2 ;  /* 0x0000000002007343 */ /* 0x018fea0003c00000 */
.L_x_124:
[----:B------:R-:W-:Y:S01]  /*7830*/  ISETP.NE.AND P0, PT, R104, RZ, PT ;  /* 0x000000ff6800720c */ /* 0x000fe20003f05270 */
[----:B------:R-:W-:Y:S05]  /*7840*/  WARPSYNC.ALL ;  /* 0x0000000000007948 */ /* 0x000fea0003800000 */
[----:B------:R-:W-:Y:S01]  /*7850*/  R2UR UR4, R48 ;  /* 0x00000000300472ca */ /* 0x000fe200000e0000 */
[----:B------:R-:W-:Y:S01]  /*7860*/  USHF.L.U32 UR6, UR39, 0xd, URZ ;  /* 0x0000000d27067899 */ /* 0x000fe200080006ff */
[--C-:B-1----:R-:W-:Y:S01]  /*7870*/  HADD2.F32 R48, -RZ, R56.reuse.H0_H0 ;  /* 0x20000038ff307230 */ /* 0x102fe20000004100 */
[----:B------:R-:W-:Y:S01]  /*7880*/  IADD3 R106, PT, PT, R106, 0xa0, RZ ;  /* 0x000000a06a6a7810 */ /* 0x000fe20007ffe0ff */
[----:B------:R-:W-:Y:S01]  /*7890*/  HADD2.F32 R50, -RZ, R56.H1_H1 ;  /* 0x30000038ff327230 */ /* 0x000fe20000004100 */
[----:B------:R-:W-:Y:S01]  /*78a0*/  BSSY.RECONVERGENT B0, `(.L_x_125) ;  /* 0x000008b000007945 */ /* 0x000fe20003800200 */
[--C-:B------:R-:W-:Y:S01]  /*78b0*/  HADD2.F32 R51, -RZ, R57.reuse.H0_H0 ;  /* 0x20000039ff337230 */ /* 0x100fe20000004100 */
[----:B------:R-:W-:Y:S01]  /*78c0*/  IADD3 R0, PT, PT, R103, UR6, RZ ;  /* 0x0000000667007c10 */ /* 0x000fe2000fffe0ff */
[----:B------:R-:W-:Y:S01]  /*78d0*/  HADD2.F32 R52, -RZ, R57.H1_H1 ;  /* 0x30000039ff347230 */ /* 0x000fe20000004100 */
[----:B------:R-:W-:Y:S01]  /*78e0*/  LOP3.LUT R106, R106, 0xfefffff8, RZ, 0xc0, !PT ;  /* 0xfefffff86a6a7812 */ /* 0x000fe200078ec0ff */
[--C-:B------:R-:W-:Y:S01]  /*78f0*/  HADD2.F32 R53, -RZ, R58.reuse.H0_H0 ;  /* 0x2000003aff357230 */ /* 0x100fe20000004100 */
[-C--:B------:R-:W-:Y:S01]  /*7900*/  IADD3 R111, PT, PT, R111, R0.reuse, RZ ;  /* 0x000000006f6f7210 */ /* 0x080fe20007ffe0ff */
[----:B------:R-:W-:Y:S01]  /*7910*/  HADD2.F32 R54, -RZ, R58.H1_H1 ;  /* 0x3000003aff367230 */ /* 0x000fe20000004100 */
[----:B------:R-:W1:Y:S01]  /*7920*/  LDTM.x32 R4, tmem[UR4+0x20] ;  /* 0x00002004000479ee */ /* 0x000e6200082c0000 */
[----:B------:R-:W-:Y:S01]  /*7930*/  NOP ;  /* 0x0000000000007918 */ /* 0x000fe20000000000 */
[----:B-1----:R1:W-:Y:S01]  /*7940*/  SYNCS.ARRIVE.TRANS64.RED.A1T0 RZ, [R106+URZ], RZ ;  /* 0x000000ff6aff79a7 */ /* 0x0023e200081004ff */
[----:B------:R-:W-:Y:S01]  /*7950*/  IADD3 R110, PT, PT, R110, R0, RZ ;  /* 0x000000006e6e7210 */ /* 0x000fe20007ffe0ff */
[--C-:B------:R-:W-:Y:S02]  /*7960*/  HADD2.F32 R55, -RZ, R59.reuse.H0_H0 ;  /* 0x2000003bff377230 */ /* 0x100fe40000004100 */
[----:B------:R-:W-:Y:S02]  /*7970*/  HADD2.F32 R56, -RZ, R59.H1_H1 ;  /* 0x3000003bff387230 */ /* 0x000fe40000004100 */
[--C-:B------:R-:W-:Y:S02]  /*7980*/  HADD2.F32 R57, -RZ, R64.reuse.H0_H0 ;  /* 0x20000040ff397230 */ /* 0x100fe40000004100 */
[----:B------:R-:W-:Y:S02]  /*7990*/  HADD2.F32 R58, -RZ, R64.H1_H1 ;  /* 0x30000040ff3a7230 */ /* 0x000fe40000004100 */
[--C-:B------:R-:W-:Y:S02]  /*79a0*/  HADD2.F32 R59, -RZ, R65.reuse.H0_H0 ;  /* 0x20000041ff3b7230 */ /* 0x100fe40000004100 */
[----:B---3--:R-:W-:Y:S02]  /*79b0*/  HADD2.F32 R60, -RZ, R65.H1_H1 ;  /* 0x30000041ff3c7230 */ /* 0x008fe40000004100 */
[--C-:B------:R-:W-:Y:S02]  /*79c0*/  HADD2.F32 R61, -RZ, R66.reuse.H0_H0 ;  /* 0x20000042ff3d7230 */ /* 0x100fe40000004100 */
[----:B------:R-:W-:Y:S02]  /*79d0*/  HADD2.F32 R62, -RZ, R66.H1_H1 ;  /* 0x30000042ff3e7230 */ /* 0x000fe40000004100 */
[--C-:B------:R-:W-:Y:S02]  /*79e0*/  HADD2.F32 R63, -RZ, R67.reuse.H0_H0 ;  /* 0x20000043ff3f7230 */ /* 0x100fe40000004100 */
[----:B------:R-:W-:Y:S02]  /*79f0*/  HADD2.F32 R64, -RZ, R67.H1_H1 ;  /* 0x30000043ff407230 */ /* 0x000fe40000004100 */
[C---:B------:R-:W-:Y:S01]  /*7a00*/  FMUL R4, R47.reuse, R4 ;  /* 0x000000042f047220 */ /* 0x040fe20000400000 */
[C---:B------:R-:W-:Y:S01]  /*7a10*/  FMUL R5, R47.reuse, R5 ;  /* 0x000000052f057220 */ /* 0x040fe20000400000 */
[C---:B------:R-:W-:Y:S01]  /*7a20*/  FMUL R6, R47.reuse, R6 ;  /* 0x000000062f067220 */ /* 0x040fe20000400000 */
[----:B------:R-:W-:Y:S01]  /*7a30*/  FMUL R7, R47, R7 ;  /* 0x000000072f077220 */ /* 0x000fe20000400000 */
[C---:B------:R-:W-:Y:S01]  /*7a40*/  FFMA R4, R49.reuse, R48, R4 ;  /* 0x0000003031047223 */ /* 0x040fe20000000004 */
[C---:B------:R-:W-:Y:S01]  /*7a50*/  FFMA R5, R49.reuse, R50, R5 ;  /* 0x0000003231057223 */ /* 0x040fe20000000005 */
[C---:B------:R-:W-:Y:S01]  /*7a60*/  FFMA R6, R49.reuse, R51, R6 ;  /* 0x0000003331067223 */ /* 0x040fe20000000006 */
[----:B------:R-:W-:Y:S01]  /*7a70*/  FFMA R7, R49, R52, R7 ;  /* 0x0000003431077223 */ /* 0x000fe20000000007 */
[C---:B------:R-:W-:Y:S01]  /*7a80*/  FMUL R8, R47.reuse, R8 ;  /* 0x000000082f087220 */ /* 0x040fe20000400000 */
[----:B------:R-:W-:Y:S01]  /*7a90*/  FMUL R9, R47, R9 ;  /* 0x000000092f097220 */ /* 0x000fe20000400000 */
[----:B------:R-:W-:Y:S01]  /*7aa0*/  F2FP.F16.F32.PACK_AB R4, R5, R4 ;  /* 0x000000040504723e */ /* 0x000fe200000000ff */
[----:B------:R-:W-:Y:S01]  /*7ab0*/  FMUL R10, R47, R10 ;  /* 0x0000000a2f0a7220 */ /* 0x000fe20000400000 */
[----:B------:R-:W-:Y:S01]  /*7ac0*/  F2FP.F16.F32.PACK_AB R5, R7, R6 ;  /* 0x000000060705723e */ /* 0x000fe200000000ff */
[C---:B------:R-:W-:Y:S01]  /*7ad0*/  FFMA R8, R49.reuse, R53, R8 ;  /* 0x0000003531087223 */ /* 0x040fe20000000008 */
[C---:B------:R-:W-:Y:S01]  /*7ae0*/  FFMA R9, R49.reuse, R54, R9 ;  /* 0x0000003631097223 */ /* 0x040fe20000000009 */
[----:B------:R-:W-:Y:S01]  /*7af0*/  FFMA R10, R49, R55, R10 ;  /* 0x00000037310a7223 */ /* 0x000fe2000000000a */
[C---:B------:R-:W-:Y:S01]  /*7b00*/  FMUL R11, R47.reuse, R11 ;  /* 0x0000000b2f0b7220 */ /* 0x040fe20000400000 */
[C---:B------:R-:W-:Y:S01]  /*7b10*/  FMUL R0, R47.reuse, R12 ;  /* 0x0000000c2f007220 */ /* 0x040fe20000400000 */
[----:B------:R-:W-:Y:S01]  /*7b20*/  FMUL R2, R47, R13 ;  /* 0x0000000d2f027220 */ /* 0x000fe20000400000 */
[----:B------:R-:W-:Y:S01]  /*7b30*/  F2FP.F16.F32.PACK_AB R6, R9, R8 ;  /* 0x000000080906723e */ /* 0x000fe200000000ff */
[C---:B------:R-:W-:Y:S01]  /*7b40*/  FFMA R11, R49.reuse, R56, R11 ;  /* 0x00000038310b7223 */ /* 0x040fe2000000000b */
[C---:B------:R-:W-:Y:S01]  /*7b50*/  FFMA R0, R49.reuse, R57, R0 ;  /* 0x0000003931007223 */ /* 0x040fe20000000000 */
[----:B------:R-:W-:Y:S01]  /*7b60*/  FFMA R2, R49, R58, R2 ;  /* 0x0000003a31027223 */ /* 0x000fe20000000002 */
[C---:B------:R-:W-:Y:S01]  /*7b70*/  FMUL R3, R47.reuse, R14 ;  /* 0x0000000e2f037220 */ /* 0x040fe20000400000 */
[C---:B------:R-:W-:Y:S01]  /*7b80*/  FMUL R15, R47.reuse, R15 ;  /* 0x0000000f2f0f7220 */ /* 0x040fe20000400000 */
[C---:B------:R-:W-:Y:S01]  /*7b90*/  FMUL R12, R47.reuse, R16 ;  /* 0x000000102f0c7220 */ /* 0x040fe20000400000 */
[----:B------:R-:W-:Y:S01]  /*7ba0*/  FMUL R13, R47, R17 ;  /* 0x000000112f0d7220 */ /* 0x000fe20000400000 */
[----:B------:R-:W-:Y:S01]  /*7bb0*/  FFMA R3, R49, R59, R3 ;  /* 0x0000003b31037223 */ /* 0x000fe20000000003 */
[----:B------:R-:W-:Y:S01]  /*7bc0*/  FMUL R14, R47, R18 ;  /* 0x000000122f0e7220 */ /* 0x000fe20000400000 */
[----:B------:R-:W-:Y:S01]  /*7bd0*/  FFMA R15, R49, R60, R15 ;  /* 0x0000003c310f7223 */ /* 0x000fe2000000000f */
[--C-:B------:R-:W-:Y:S02]  /*7be0*/  HADD2.F32 R65, -RZ, R72.reuse.H0_H0 ;  /* 0x20000048ff417230 */ /* 0x100fe40000004100 */
[----:B------:R-:W-:Y:S01]  /*7bf0*/  FMUL R19, R47, R19 ;  /* 0x000000132f137220 */ /* 0x000fe20000400000 */
[----:B------:R-:W-:Y:S01]  /*7c00*/  F2FP.F16.F32.PACK_AB R7, R11, R10 ;  /* 0x0000000a0b07723e */ /* 0x000fe200000000ff */
[----:B------:R-:W-:Y:S01]  /*7c10*/  FFMA R12, R49, R61, R12 ;  /* 0x0000003d310c7223 */ /* 0x000fe2000000000c */
[----:B------:R-:W-:Y:S02]  /*7c20*/  HADD2.F32 R66, -RZ, R72.H1_H1 ;  /* 0x30000048ff427230 */ /* 0x000fe40000004100 */
[----:B------:R-:W-:Y:S01]  /*7c30*/  FMUL R16, R47, R20 ;  /* 0x000000142f107220 */ /* 0x000fe20000400000 */
[----:B------:R-:W-:Y:S01]  /*7c40*/  FFMA R13, R49, R62, R13 ;  /* 0x0000003e310d7223 */ /* 0x000fe2000000000d */
[----:B------:R1:W-:Y:S01]  /*7c50*/  STS.128 [R103+UR6], R4 ;  /* 0x0000000467007988 */ /* 0x0003e20008000c06 */
[--C-:B------:R-:W-:Y:S02]  /*7c60*/  HADD2.F32 R67, -RZ, R73.reuse.H0_H0 ;  /* 0x20000049ff437230 */ /* 0x100fe40000004100 */
[----:B------:R-:W-:Y:S01]  /*7c70*/  FMUL R17, R47, R21 ;  /* 0x000000152f117220 */ /* 0x000fe20000400000 */
[----:B------:R-:W-:Y:S01]  /*7c80*/  FFMA R14, R49, R63, R14 ;  /* 0x0000003f310e7223 */ /* 0x000fe2000000000e */
[----:B------:R-:W-:Y:S02]  /*7c90*/  HADD2.F32 R68, -RZ, R73.H1_H1 ;  /* 0x30000049ff447230 */ /* 0x000fe40000004100 */
[----:B------:R-:W-:Y:S01]  /*7ca0*/  FMUL R18, R47, R22 ;  /* 0x000000162f127220 */ /* 0x000fe20000400000 */
[----:B------:R-:W-:Y:S01]  /*7cb0*/  FFMA R19, R49, R64, R19 ;  /* 0x0000004031137223 */ /* 0x000fe20000000013 */
        /* <DEDUP_REMOVED lines=14> */
[----:B------:R-:W-:Y:S01]  /*7da0*/  F2FP.F16.F32.PACK_AB R8, R2, R0 ;  /* 0x000000000208723e */ /* 0x000fe200000000ff */
[----:B------:R-:W-:Y:S01]  /*7db0*/  FFMA R20, R49, R69, R20 ;  /* 0x0000004531147223 */ /* 0x000fe20000000014 */
[----:B------:R-:W-:Y:S01]  /*7dc0*/  F2FP.F16.F32.PACK_AB R9, R15, R3 ;  /* 0x000000030f09723e */ /* 0x000fe200000000ff */
[----:B------:R-:W-:Y:S01]  /*7dd0*/  HADD2.F32 R74, -RZ, R80.H1_H1 ;  /* 0x30000050ff4a7230 */ /* 0x000fe20000004100 */
[----:B------:R-:W-:Y:S01]  /*7de0*/  F2FP.F16.F32.PACK_AB R10, R13, R12 ;  /* 0x0000000c0d0a723e */ /* 0x000fe200000000ff */
[----:B------:R-:W-:Y:S01]  /*7df0*/  FMUL R24, R47, R28 ;  /* 0x0000001c2f187220 */ /* 0x000fe20000400000 */
[----:B------:R-:W-:Y:S01]  /*7e00*/  F2FP.F16.F32.PACK_AB R11, R19, R14 ;  /* 0x0000000e130b723e */ /* 0x000fe200000000ff */
[----:B------:R-:W-:Y:S01]  /*7e10*/  FFMA R21, R49, R70, R21 ;  /* 0x0000004631157223 */ /* 0x000fe20000000015 */
[--C-:B------:R-:W-:Y:S02]  /*7e20*/  HADD2.F32 R75, -RZ, R81.reuse.H0_H0 ;  /* 0x20000051ff4b7230 */ /* 0x100fe40000004100 */
[----:B------:R-:W-:Y:S01]  /*7e30*/  FMUL R25, R47, R29 ;  /* 0x0000001d2f197220 */ /* 0x000fe20000400000 */
[----:B------:R-:W-:Y:S01]  /*7e40*/  FFMA R22, R49, R71, R22 ;  /* 0x0000004731167223 */ /* 0x000fe20000000016 */
[----:B------:R1:W-:Y:S01]  /*7e50*/  STS.128 [R111+0x10], R8 ;  /* 0x000010086f007388 */ /* 0x0003e20000000c00 */
        /* <DEDUP_REMOVED lines=28> */
[----:B------:R-:W-:Y:S02]  /*8020*/  F2FP.F16.F32.PACK_AB R27, R35, R30 ;  /* 0x0000001e231b723e */ /* 0x000fe400000000ff */
[----:B------:R-:W-:Y:S05]  /*8030*/  IADD3 R0, PT, PT, R102, R111, RZ ;  /* 0x0000006f66007210 */ /* 0x000fea0007ffe0ff */
        /* <DEDUP_REMOVED lines=9> */
[----:B------:R-:W-:Y:S02]  /*80d0*/  UIADD3 UR4, UP0, UPT, UR54, 0x680, URZ ;  /* 0x0000068036047890 */ /* 0x000fe4000ff1e0ff */
[----:B------:R-:W-:Y:S02]  /*80e0*/  UIADD3 UR9, UPT, UPT, UR45, 0x20, URZ ;  /* 0x000000202d097890 */ /* 0x000fe4000fffe0ff */
[----:B------:R-:W-:Y:S02]  /*80f0*/  UIADD3 UR8, UPT, UPT, UR37, 0x200, UR6 ;  /* 0x0000020025087890 */ /* 0x000fe4000fffe006 */
[----:B------:R-:W-:Y:S01]  /*8100*/  UIADD3.X UR5, UPT, UPT, URZ, UR55, URZ, UP0, !UPT ;  /* 0x00000037ff057290 */ /* 0x000fe200087fe4ff */
[----:B------:R-:W-:Y:S01]  /*8110*/  UMOV UR10, UR46 ;  /* 0x0000002e000a7c82 */ /* 0x000fe20008000000 */
[----:B------:R-:W-:Y:S07]  /*8120*/  UMOV UR11, UR60 ;  /* 0x0000003c000b7c82 */ /* 0x000fee0008000000 */
[----:B------:R2:W-:Y:S02]  /*8130*/  UTMASTG.3D [UR8], [UR4] ;  /* 0x00000008040073b5 */ /* 0x0005e40008010000 */
[----:B--2---:R0:W-:Y:S02]  /*8140*/  UTMACMDFLUSH ;  /* 0x00000000000079b7 */ /* 0x0041e40000000000 */
.L_x_126:
[----:B------:R-:W-:Y:S05]  /*8150*/  BSYNC.RECONVERGENT B0 ;  /* 0x0000000000007941 */ /* 0x000fea0003800200 */
.L_x_125:
[----:B------:R-:W-:Y:S01]  /*8160*/  UIADD3 UR4, UPT, UPT, UR39, 0x1, URZ ;  /* 0x0000000127047890 */ /* 0x000fe2000fffe0ff */
[----:B------:R-:W-:Y:S03]  /*8170*/  BSSY.RECONVERGENT B0, `(.L_x_127) ;  /* 0x0000008000007945 */ /* 0x000fe60003800200 */
[----:B------:R-:W-:Y:S04]  /*8180*/  UISETP.NE.AND UP0, UPT, UR4, 0x3, UPT ;  /* 0x000000030400788c */ /* 0x000fe8000bf05270 */
[----:B------:R-:W-:Y:S02]  /*8190*/  UISETP.EQ.XOR UP1, UPT, UR38, 0x3, !UP0 ;  /* 0x000000032600788c */ /* 0x000fe4000c722a70 */
[----:B------:R-:W-:Y:S02]  /*81a0*/  USEL UR36, UR4, URZ, UP0 ;  /* 0x000000ff04247287 */ /* 0x000fe40008000000 */
[----:B------:R-:W-:Y:S04]  /*81b0*/  USEL UR5, URZ, 0x1, !UP1 ;  /* 0x00000001ff057887 */ /* 0x000fe8000c800000 */
[----:B------:R-:W-:Y:S01]  /*81c0*/  ULOP3.LUT UR42, UR42, UR5, URZ, 0x3c, !UPT ;  /* 0x000000052a2a7292 */ /* 0x000fe2000f8e3cff */
[----:B------:R-:W-:Y:S11]  /*81d0*/  @P0 BRA `(.L_x_128) ;  /* 0x0000000000040947 */ /* 0x000ff60003800000 */
[----:B------:R-:W-:Y:S04]  /*81e0*/  DEPBAR.LE SB0, 0x1 ;  /* 0x000080400000791a */ /* 0x000fe80000000000 */
.L_x_128:
[----:B------:R-:W-:Y:S05]  /*81f0*/  BSYNC.RECONVERGENT B0 ;  /* 0x0000000000007941 */ /* 0x000fea0003800200 */
.L_x_127:
[----:B------:R-:W-:Y:S01]  /*8200*/  BAR.SYNC.DEFER_BLOCKING 0x1, 0x80 ;  /* 0x0042000000007b1d */ /* 0x000fe20000010000 */
[----:B------:R-:W-:Y:S01]  /*8210*/  UISETP.NE.AND UP0, UPT, UR41, -0x2, UPT ;  /* 0xfffffffe2900788c */ /* 0x000fe2000bf05270 */
[----:B------:R-:W-:Y:S08]  /*8220*/  IADD3 R45, PT, PT, R45, 0x1, RZ ;  /* 0x000000012d2d7810 */ /* 0x000ff00007ffe0ff */
[----:B------:R-:W-:Y:S05]  /*8230*/  BRA.U !UP0, `(.L_x_129) ;  /* 0x0000000108287547 */ /* 0x000fea000b800000 */
[----:B------:R-:W-:Y:S01]  /*8240*/  ISETP.NE.AND P0, PT, R109, RZ, PT ;  /* 0x000000ff6d00720c */ /* 0x000fe20003f05270 */
[----:B------:R-:W-:Y:S01]  /*8250*/  IMAD.U32 R2, RZ, RZ, UR40 ;  /* 0x00000028ff027e24 */ /* 0x000fe2000f8e00ff */
[----:B------:R-:W-:Y:S01]  /*8260*/  UIADD3 UR4, UPT, UPT, UR40, 0x1, URZ ;  /* 0x0000000128047890 */ /* 0x000fe2000fffe0ff */
[----:B-1----:R-:W-:Y:S03]  /*8270*/  IMAD.U32 R0, RZ, RZ, UR53 ;  /* 0x00000035ff007e24 */ /* 0x002fe6000f8e00ff */
[----:B------:R-:W-:Y:S04]  /*8280*/  UISETP.NE.AND UP0, UPT, UR4, 0x3, UPT ;  /* 0x000000030400788c */ /* 0x000fe8000bf05270 */
[----:B------:R-:W-:Y:S03]  /*8290*/  USEL UR40, UR4, URZ, UP0 ;  /* 0x000000ff04287287 */ /* 0x000fe60008000000 */
[----:B------:R-:W-:Y:S05]  /*82a0*/  @P0 LEA R2, R2, UR37, 0x3 ;  /* 0x0000002502020c11 */ /* 0x000fea000f8e18ff */
[----:B------:R-:W-:Y:S05]  /*82b0*/  @P0 VIADD R2, R2, 0x38 ;  /* 0x0000003802020836 */ /* 0x000fea0000000000 */
[----:B------:R-:W-:Y:S04]  /*82c0*/  @P0 PRMT R0, R0, 0x654, R2 ;  /* 0x0000065400000816 */ /* 0x000fe80000000002 */
[----:B------:R2:W-:Y:S03]  /*82d0*/  @P0 SYNCS.ARRIVE.TRANS64.RED.A1T0 RZ, [R0+URZ], RZ ;  /* 0x000000ff00ff09a7 */ /* 0x0005e600081004ff */
.L_x_129:
[----:B------:R-:W-:Y:S01]  /*82e0*/  ISETP.NE.AND P2, PT, R105, RZ, PT ;  /* 0x000000ff6900720c */ /* 0x000fe20003f45270 */
[----:B------:R-:W-:Y:S01]  /*82f0*/  UIADD3 UR41, UPT, UPT, UR41, 0x2, URZ ;  /* 0x0000000229297890 */ /* 0x000fe2000fffe0ff */
[----:B------:R-:W-:Y:S01]  /*8300*/  ISETP.NE.AND P0, PT, R108, 0x2, PT ;  /* 0x000000026c00780c */ /* 0x000fe20003f05270 */
[----:B------:R-:W-:Y:S01]  /*8310*/  IMAD.IADD R15, R43, 0x1, R90 ;  /* 0x000000012b0f7824 */ /* 0x000fe200078e025a */
[----:B------:R-:W-:Y:S01]  /*8320*/  ISETP.NE.AND P1, PT, R45, 0x4, PT ;  /* 0x000000042d00780c */ /* 0x000fe20003f25270 */
[----:B------:R-:W-:Y:S01]  /*8330*/  IMAD.IADD R14, R44, 0x1, R91 ;  /* 0x000000012c0e7824 */ /* 0x000fe200078e025b */
[----:B------:R-:W-:Y:S02]  /*8340*/  SEL R2, RZ, 0x1, P0 ;  /* 0x00000001ff027807 */ /* 0x000fe40000000000 */
[----:B-12---:R-:W-:Y:S02]  /*8350*/  SEL R0, RZ, 0x1, P1 ;  /* 0x00000001ff007807 */ /* 0x006fe40000800000 */
[----:B------:R-:W-:Y:S02]  /*8360*/  LOP3.LUT R100, R100, R2, RZ, 0x3c, !PT ;  /* 0x0000000264647212 */ /* 0x000fe400078e3cff */
[----:B------:R-:W-:Y:S02]  /*8370*/  LOP3.LUT R101, R101, R0, RZ, 0x3c, !PT ;  /* 0x0000000065657212 */ /* 0x000fe400078e3cff */
[----:B------:R-:W-:Y:S02]  /*8380*/  @P2 R2UR UR60, R99 ;  /* 0x00000000633c22ca */ /* 0x000fe400000e0000 */
[----:B------:R-:W-:Y:S02]  /*8390*/  SEL R108, R108, RZ, P0 ;  /* 0x000000ff6c6c7207 */ /* 0x000fe40000000000 */
[----:B------:R-:W-:Y:S01]  /*83a0*/  SEL R45, R45, RZ, P1 ;  /* 0x000000ff2d2d7207 */ /* 0x000fe20000800000 */
[----:B------:R-:W-:Y:S10]  /*83b0*/  @P2 BRA `(.L_x_130) ;  /* 0xffffffd800082947 */ /* 0x000ff4000383ffff */
[----:B------:R-:W-:-:S09]  /*83c0*/  UISETP.NE.AND UP0, UPT, UR52, URZ, UPT ;  /* 0x000000ff3400728c */ /* 0x000fd2000bf05270 */
[----:B------:R-:W-:Y:S05]  /*83d0*/  BRA.U !UP0, `(.L_x_131) ;  /* 0x0000000108487547 */ /* 0x000fea000b800000 */
[----:B------:R-:W1:Y:S02]  /*83e0*/  LDCU.64 UR4, c[0x0][0x890] ;  /* 0x00011200ff0477ac */ /* 0x000e640008000a00 */
[----:B-1----:R-:W-:-:S04]  /*83f0*/  UISETP.NE.U32.AND UP0, UPT, UR4, URZ, UPT ;  /* 0x000000ff0400728c */ /* 0x002fc8000bf05070 */
[----:B------:R-:W-:-:S09]  /*8400*/  UISETP.NE.AND.EX UP0, UPT, UR5, URZ, UPT, UP0 ;  /* 0x000000ff0500728c */ /* 0x000fd2000bf05300 */
[----:B------:R-:W-:Y:S05]  /*8410*/  BRA.U UP0, `(.L_x_132) ;  /* 0x00000001000c7547 */ /* 0x000fea000b800000 */
[----:B------:R-:W-:-:S13]  /*8420*/  FSETP.NEU.AND P0, PT, R49, RZ, PT ;  /* 0x000000ff3100720b */ /* 0x000fda0003f0d000 */
[----:B------:R-:W-:Y:S05]  /*8430*/  @!P0 EXIT ;  /* 0x000000000000894d */ /* 0x000fea0003800000 */
[----:B------:R-:W-:Y:S05]  /*8440*/  BRA `(.L_x_131) ;  /* 0x00000000002c7947 */ /* 0x000fea0003800000 */
.L_x_132:
[----:B------:R-:W-:Y:S01]  /*8450*/  ISETP.NE.AND P0, PT, R107, RZ, PT ;  /* 0x000000ff6b00720c */ /* 0x000fe20003f05270 */
[----:B------:R-:W-:-:S12]  /*8460*/  BSSY.RECONVERGENT B0, `(.L_x_131) ;  /* 0x0000009000007945 */ /* 0x000fd80003800200 */
[----:B------:R-:W-:Y:S05]  /*8470*/  @P0 BRA `(.L_x_133) ;  /* 0x0000000000140947 */ /* 0x000fea0003800000 */
[----:B------:R-:W1:Y:S02]  /*8480*/  LDCU.64 UR4, c[0x0][0x888] ;  /* 0x00011100ff0477ac */ /* 0x000e640008000a00 */
[----:B-1----:R-:W-:-:S04]  /*8490*/  ISETP.NE.U32.AND P0, PT, RZ, UR4, PT ;  /* 0x00000004ff007c0c */ /* 0x002fc8000bf05070 */
[----:B------:R-:W-:-:S13]  /*84a0*/  ISETP.NE.AND.EX P0, PT, RZ, UR5, PT, P0 ;  /* 0x00000005ff007c0c */ /* 0x000fda000bf05300 */
[----:B------:R-:W-:Y:S05]  /*84b0*/  @!P0 EXIT ;  /* 0x000000000000894d */ /* 0x000fea0003800000 */
[----:B------:R-:W-:Y:S05]  /*84c0*/  BRA `(.L_x_134) ;  /* 0x0000000000087947 */ /* 0x000fea0003800000 */
.L_x_133:
[----:B------:R-:W-:-:S13]  /*84d0*/  FSETP.NEU.AND P0, PT, R49, RZ, PT ;  /* 0x000000ff3100720b */ /* 0x000fda0003f0d000 */
[----:B------:R-:W-:Y:S05]  /*84e0*/  @!P0 EXIT ;  /* 0x000000000000894d */ /* 0x000fea0003800000 */
.L_x_134:
[----:B------:R-:W-:Y:S05]  /*84f0*/  BSYNC.RECONVERGENT B0 ;  /* 0x0000000000007941 */ /* 0x000fea0003800200 */
.L_x_131:
[----:B------:R-:W-:Y:S01]  /*8500*/  ULEA UR4, UR40, UR37, 0x3 ;  /* 0x0000002528047291 */ /* 0x000fe2000f8e18ff */
[----:B------:R-:W-:-:S04]  /*8510*/  DEPBAR.LE SB0, 0x0 ;  /* 0x000080000000791a */ /* 0x000fc80000000000 */
[----:B------:R-:W-:-:S04]  /*8520*/  UIADD3 UR4, UPT, UPT, UR4, 0x38, URZ ;  /* 0x0000003804047890 */ /* 0x000fc8000fffe0ff */
[----:B------:R-:W-:-:S09]  /*8530*/  UPRMT UR4, UR53, 0x654, UR4 ;  /* 0x0000065435047896 */ /* 0x000fd20008000004 */
[----:B------:R-:W-:Y:S01]  /*8540*/  SYNCS.ARRIVE.TRANS64.RED.A1T0 RZ, [UR4], RZ ;  /* 0x000000ffffff79a7 */ /* 0x000fe20008100404 */
[----:B------:R-:W-:Y:S05]  /*8550*/  EXIT ;  /* 0x000000000000794d */ /* 0x000fea0003800000 */
.L_x_24:
[----:B--2---:R2:W4:Y:S02]  /*8560*/  SYNCS.PHASECHK.TRANS64.TRYWAIT P0, [R2+URZ+0xd0], R3 ;  /* 0x0000d003020075a7 */ /* 0x00452400080011ff */
[----:B----4-:R-:W-:Y:S05]  /*8570*/  @!P0 NANOSLEEP.SYNCS 0x989680 ;  /* 0x009896800000895d */ /* 0x010fea0003900000 */
[----:B------:R-:W4:Y:S02]  /*8580*/  @!P0 SYNCS.PHASECHK.TRANS64 P0, [R2+URZ+0xd0], R3 ;  /* 0x0000d003020085a7 */ /* 0x000f2400080010ff */
[----:B----4-:R-:W-:Y:S05]  /*8590*/  @!P0 BRA `(.L_x_24) ;  /* 0xfffffffc00f08947 */ /* 0x010fea000383ffff */
[----:B------:R-:W-:Y:S05]  /*85a0*/  BRA `(.L_x_135) ;  /* 0xffffff90008c7947 */ /* 0x000fea000383ffff */
.L_x_27:
[----:B------:R-:W-:-:S07]  /*85b0*/  MOV R2, UR7 ;  /* 0x0000000700027c02 */ /* 0x000fce0008000f00 */
.L_x_136:
[----:B-1----:R1:W2:Y:S02]  /*85c0*/  SYNCS.PHASECHK.TRANS64.TRYWAIT P0, [R2+URZ+0x10], R4 ;  /* 0x00001004020075a7 */ /* 0x0022a400080011ff */
[----:B--2---:R-:W-:Y:S05]  /*85d0*/  @!P0 NANOSLEEP.SYNCS 0x989680 ;  /* 0x009896800000895d */ /* 0x004fea0003900000 */
[----:B------:R-:W2:Y:S02]  /*85e0*/  @!P0 SYNCS.PHASECHK.TRANS64 P0, [R2+URZ+0x10], R4 ;  /* 0x00001004020085a7 */ /* 0x000ea400080010ff */
[----:B--2---:R-:W-:Y:S05]  /*85f0*/  @!P0 BRA `(.L_x_136) ;  /* 0xfffffffc00f08947 */ /* 0x004fea000383ffff */
[----:B------:R-:W-:Y:S05]  /*8600*/  BRA `(.L_x_26) ;  /* 0xffffff9000f47947 */ /* 0x000fea000383ffff */
.L_x_36:
[----:B------:R-:W-:-:S07]  /*8610*/  MOV R2, UR7 ;  /* 0x0000000700027c02 */ /* 0x000fce0008000f00 */
.L_x_137:
[----:B-1----:R1:W2:Y:S02]  /*8620*/  SYNCS.PHASECHK.TRANS64.TRYWAIT P0, [R2+URZ+0x10], R4 ;  /* 0x00001004020075a7 */ /* 0x0022a400080011ff */
[----:B--2---:R-:W-:Y:S05]  /*8630*/  @!P0 NANOSLEEP.SYNCS 0x989680 ;  /* 0x009896800000895d */ /* 0x004fea0003900000 */
[----:B------:R-:W2:Y:S02]  /*8640*/  @!P0 SYNCS.PHASECHK.TRANS64 P0, [R2+URZ+0x10], R4 ;  /* 0x00001004020085a7 */ /* 0x000ea400080010ff */
[----:B--2---:R-:W-:Y:S05]  /*8650*/  @!P0 BRA `(.L_x_137) ;  /* 0xfffffffc00f08947 */ /* 0x004fea000383ffff */
[----:B------:R-:W-:Y:S05]  /*8660*/  BRA `(.L_x_35) ;  /* 0xffffff9800487947 */ /* 0x000fea000383ffff */
.L_x_43:
[----:B-1----:R1:W2:Y:S02]  /*8670*/  SYNCS.PHASECHK.TRANS64.TRYWAIT P0, [R2+URZ+0x60], R3 ;  /* 0x00006003020075a7 */ /* 0x0022a400080011ff */
[----:B--2---:R-:W-:Y:S05]  /*8680*/  @!P0 NANOSLEEP.SYNCS 0x989680 ;  /* 0x009896800000895d */ /* 0x004fea0003900000 */
[----:B------:R-:W2:Y:S02]  /*8690*/  @!P0 SYNCS.PHASECHK.TRANS64 P0, [R2+URZ+0x60], R3 ;  /* 0x00006003020085a7 */ /* 0x000ea400080010ff */
[----:B--2---:R-:W-:Y:S05]  /*86a0*/  @!P0 BRA `(.L_x_43) ;  /* 0xfffffffc00f08947 */ /* 0x004fea000383ffff */
[----:B------:R-:W-:Y:S05]  /*86b0*/  BRA `(.L_x_138) ;  /* 0xffffff9c007c7947 */ /* 0x000fea000383ffff */
.L_x_47:
[----:B---3--:R-:W-:-:S07]  /*86c0*/  MOV R0, UR4 ;  /* 0x0000000400007c02 */ /* 0x008fce0008000f00 */
.L_x_139:
[----:B-1----:R1:W2:Y:S02]  /*86d0*/  SYNCS.PHASECHK.TRANS64.TRYWAIT P0, [R0+URZ], R2 ;  /* 0x00000002000075a7 */ /* 0x0022a400080011ff */
[----:B--2---:R-:W-:Y:S05]  /*86e0*/  @!P0 NANOSLEEP.SYNCS 0x989680 ;  /* 0x009896800000895d */ /* 0x004fea0003900000 */
[----:B------:R-:W2:Y:S02]  /*86f0*/  @!P0 SYNCS.PHASECHK.TRANS64 P0, [R0+URZ], R2 ;  /* 0x00000002000085a7 */ /* 0x000ea400080010ff */
[----:B--2---:R-:W-:Y:S05]  /*8700*/  @!P0 BRA `(.L_x_139) ;  /* 0xfffffffc00f08947 */ /* 0x004fea000383ffff */
[----:B------:R-:W-:Y:S05]  /*8710*/  BRA `(.L_x_140) ;  /* 0xffffffa000ec7947 */ /* 0x000fea000383ffff */
.L_x_50:
[----:B-1----:R1:W2:Y:S02]  /*8720*/  SYNCS.PHASECHK.TRANS64.TRYWAIT P0, [R0+URZ+0xc0], R4 ;  /* 0x0000c004000075a7 */ /* 0x0022a400080011ff */
[----:B--2---:R-:W-:Y:S05]  /*8730*/  @!P0 NANOSLEEP.SYNCS 0x989680 ;  /* 0x009896800000895d */ /* 0x004fea0003900000 */
[----:B------:R-:W2:Y:S02]  /*8740*/  @!P0 SYNCS.PHASECHK.TRANS64 P0, [R0+URZ+0xc0], R4 ;  /* 0x0000c004000085a7 */ /* 0x000ea400080010ff */
[----:B--2---:R-:W-:Y:S05]  /*8750*/  @!P0 BRA `(.L_x_50) ;  /* 0xfffffffc00f08947 */ /* 0x004fea000383ffff */
[----:B------:R-:W-:Y:S05]  /*8760*/  BRA `(.L_x_141) ;  /* 0xffffffa4004c7947 */ /* 0x000fea000383ffff */
.L_x_51:
[----:B------:R-:W-:-:S07]  /*8770*/  MOV R0, UR4 ;  /* 0x0000000400007c02 */ /* 0x000fce0008000f00 */
.L_x_142:
[----:B-1----:R1:W2:Y:S02]  /*8780*/  SYNCS.PHASECHK.TRANS64.TRYWAIT P0, [R0+URZ+0x70], R5 ;  /* 0x00007005000075a7 */ /* 0x0022a400080011ff */
[----:B--2---:R-:W-:Y:S05]  /*8790*/  @!P0 NANOSLEEP.SYNCS 0x989680 ;  /* 0x009896800000895d */ /* 0x004fea0003900000 */
[----:B------:R-:W2:Y:S02]  /*87a0*/  @!P0 SYNCS.PHASECHK.TRANS64 P0, [R0+URZ+0x70], R5 ;  /* 0x00007005000085a7 */ /* 0x000ea400080010ff */
[----:B--2---:R-:W-:Y:S05]  /*87b0*/  @!P0 BRA `(.L_x_142) ;  /* 0xfffffffc00f08947 */ /* 0x004fea000383ffff */
[----:B------:R-:W-:Y:S05]  /*87c0*/  BRA `(.L_x_143) ;  /* 0xffffffa4005c7947 */ /* 0x000fea000383ffff */
.L_x_52:
[----:B-1----:R1:W2:Y:S02]  /*87d0*/  SYNCS.PHASECHK.TRANS64.TRYWAIT P1, [R0+URZ+0x60], R4 ;  /* 0x00006004000075a7 */ /* 0x0022a400080211ff */
[----:B--2---:R-:W-:Y:S05]  /*87e0*/  @!P1 NANOSLEEP.SYNCS 0x989680 ;  /* 0x009896800000995d */ /* 0x004fea0003900000 */
[----:B------:R-:W2:Y:S02]  /*87f0*/  @!P1 SYNCS.PHASECHK.TRANS64 P1, [R0+URZ+0x60], R4 ;  /* 0x00006004000095a7 */ /* 0x000ea400080210ff */
[----:B--2---:R-:W-:Y:S05]  /*8800*/  @!P1 BRA `(.L_x_52) ;  /* 0xfffffffc00f09947 */ /* 0x004fea000383ffff */
[----:B------:R-:W-:Y:S05]  /*8810*/  BRA `(.L_x_144) ;  /* 0xffffffa4008c7947 */ /* 0x000fea000383ffff */
.L_x_55:
[----:B------:R-:W-:-:S07]  /*8820*/  MOV R0, UR4 ;  /* 0x0000000400007c02 */ /* 0x000fce0008000f00 */
.L_x_145:
[----:B-1----:R1:W2:Y:S02]  /*8830*/  SYNCS.PHASECHK.TRANS64.TRYWAIT P0, [R0+URZ+0x70], R2 ;  /* 0x00007002000075a7 */ /* 0x0022a400080011ff */
[----:B--2---:R-:W-:Y:S05]  /*8840*/  @!P0 NANOSLEEP.SYNCS 0x989680 ;  /* 0x009896800000895d */ /* 0x004fea0003900000 */
[----:B------:R-:W2:Y:S02]  /*8850*/  @!P0 SYNCS.PHASECHK.TRANS64 P0, [R0+URZ+0x70], R2 ;  /* 0x00007002000085a7 */ /* 0x000ea400080010ff */
[----:B--2---:R-:W-:Y:S05]  /*8860*/  @!P0 BRA `(.L_x_145) ;  /* 0xfffffffc00f08947 */ /* 0x004fea000383ffff */
[----:B------:R-:W-:Y:S05]  /*8870*/  BRA `(.L_x_54) ;  /* 0xffffffa400e07947 */ /* 0x000fea000383ffff */
.L_x_64:
[----:B-1----:R-:W-:-:S04]  /*8880*/  MOV R4, UR5 ;  /* 0x0000000500047c02 */ /* 0x002fc80008000f00 */
[----:B------:R1:W2:Y:S03]  /*8890*/  SYNCS.PHASECHK.TRANS64.TRYWAIT P0, [R4+URZ+0x8], R5 ;  /* 0x00000805040075a7 */ /* 0x0002a600080011ff */
[----:B--2---:R-:W-:Y:S05]  /*88a0*/  @!P0 NANOSLEEP.SYNCS 0x989680 ;  /* 0x009896800000895d */ /* 0x004fea0003900000 */
[----:B------:R-:W2:Y:S02]  /*88b0*/  @!P0 SYNCS.PHASECHK.TRANS64 P0, [R4+URZ+0x8], R5 ;  /* 0x00000805040085a7 */ /* 0x000ea400080010ff */
[----:B--2---:R-:W-:Y:S05]  /*88c0*/  @!P0 BRA `(.L_x_64) ;  /* 0xfffffffc00ec8947 */ /* 0x004fea000383ffff */
[----:B------:R-:W-:Y:S05]  /*88d0*/  BRA `(.L_x_63) ;  /* 0xffffffa8009c7947 */ /* 0x000fea000383ffff */
.L_x_66:
[----:B------:R-:W-:Y:S01]  /*88e0*/  BSSY B0, `(.L_x_146) ;  /* 0x0000006000007945 */ /* 0x000fe20003800000 */
[----:B------:R-:W-:-:S07]  /*88f0*/  MOV R15, 0xffffffff ;  /* 0xffffffff000f7802 */ /* 0x000fce0000000f00 */
[----:B-1---5:R-:W-:Y:S05]  /*8900*/  WARPSYNC.COLLECTIVE R15, `(.L_x_147) ;  /* 0x000000000f0c7348 */ /* 0x022fea0003c00000 */
[----:B------:R-:W-:Y:S02]  /*8910*/  ELECT P6, UR79, PT ;  /* 0x00000000004f782f */ /* 0x000fe400038c0000 */
[----:B------:R-:W-:Y:S01]  /*8920*/  MOV R14, UR79 ;  /* 0x0000004f000e7c02 */ /* 0x000fe20008000f00 */
[----:B-1---5:R-:W-:Y:S10]  /*8930*/  ENDCOLLECTIVE ;  /* 0x000000000000791b */ /* 0x022ff40003800000 */
.L_x_147:
[----:B------:R-:W-:Y:S05]  /*8940*/  BSYNC B0 ;  /* 0x0000000000007941 */ /* 0x000fea0003800000 */
.L_x_146:
[----:B------:R-:W-:Y:S05]  /*8950*/  BRA `(.L_x_148) ;  /* 0xffffffa800d07947 */ /* 0x000fea000383ffff */
.L_x_68:
[----:B-1----:R-:W-:-:S04]  /*8960*/  MOV R2, UR5 ;  /* 0x0000000500027c02 */ /* 0x002fc80008000f00 */
[----:B------:R1:W2:Y:S03]  /*8970*/  SYNCS.PHASECHK.TRANS64.TRYWAIT P0, [R2+URZ+0x8], R3 ;  /* 0x00000803020075a7 */ /* 0x0002a600080011ff */
[----:B--2---:R-:W-:Y:S05]  /*8980*/  @!P0 NANOSLEEP.SYNCS 0x989680 ;  /* 0x009896800000895d */ /* 0x004fea0003900000 */
[----:B------:R-:W2:Y:S02]  /*8990*/  @!P0 SYNCS.PHASECHK.TRANS64 P0, [R2+URZ+0x8], R3 ;  /* 0x00000803020085a7 */ /* 0x000ea400080010ff */
[----:B--2---:R-:W-:Y:S05]  /*89a0*/  @!P0 BRA `(.L_x_68) ;  /* 0xfffffffc00ec8947 */ /* 0x004fea000383ffff */
[----:B------:R-:W-:Y:S05]  /*89b0*/  BRA `(.L_x_67) ;  /* 0xffffffa800d47947 */ /* 0x000fea000383ffff */
.L_x_69:
[----:B-1----:R1:W2:Y:S02]  /*89c0*/  SYNCS.PHASECHK.TRANS64.TRYWAIT P0, [R0+URZ+0x60], R4 ;  /* 0x00006004000075a7 */ /* 0x0022a400080011ff */
[----:B--2---:R-:W-:Y:S05]  /*89d0*/  @!P0 NANOSLEEP.SYNCS 0x989680 ;  /* 0x009896800000895d */ /* 0x004fea0003900000 */
[----:B------:R-:W2:Y:S02]  /*89e0*/  @!P0 SYNCS.PHASECHK.TRANS64 P0, [R0+URZ+0x60], R4 ;  /* 0x00006004000085a7 */ /* 0x000ea400080010ff */
[----:B--2---:R-:W-:Y:S05]  /*89f0*/  @!P0 BRA `(.L_x_69) ;  /* 0xfffffffc00f08947 */ /* 0x004fea000383ffff */
[----:B------:R-:W-:Y:S05]  /*8a00*/  BRA `(.L_x_149) ;  /* 0xffffffac00e47947 */ /* 0x000fea000383ffff */
.L_x_71:
[----:B------:R-:W-:-:S13]  /*8a10*/  R2UR UR4, R4 ;  /* 0x00000000040472ca */ /* 0x000fda00000e0000 */
[----:B------:R-:W-:-:S07]  /*8a20*/  MOV R0, UR4 ;  /* 0x0000000400007c02 */ /* 0x000fce0008000f00 */
.L_x_150:
[----:B-1----:R1:W2:Y:S02]  /*8a30*/  SYNCS.PHASECHK.TRANS64.TRYWAIT P0, [R0+URZ+0xa0], R5 ;  /* 0x0000a005000075a7 */ /* 0x0022a400080011ff */
[----:B--2---:R-:W-:Y:S05]  /*8a40*/  @!P0 NANOSLEEP.SYNCS 0x989680 ;  /* 0x009896800000895d */ /* 0x004fea0003900000 */
[----:B------:R-:W2:Y:S02]  /*8a50*/  @!P0 SYNCS.PHASECHK.TRANS64 P0, [R0+URZ+0xa0], R5 ;  /* 0x0000a005000085a7 */ /* 0x000ea400080010ff */
[----:B--2---:R-:W-:Y:S05]  /*8a60*/  @!P0 BRA `(.L_x_150) ;  /* 0xfffffffc00f08947 */ /* 0x004fea000383ffff */
[----:B------:R-:W-:Y:S05]  /*8a70*/  BRA `(.L_x_151) ;  /* 0xffffffb000387947 */ /* 0x000fea000383ffff */
.L_x_74:
[----:B------:R-:W-:Y:S07]  /*8a80*/  MOV R0, UR5 ;  /* 0x0000000500007c02 */ /* 0x000fee0008000f00 */
.L_x_152:
[----:B-1----:R1:W2:Y:S02]  /*8a90*/  SYNCS.PHASECHK.TRANS64.TRYWAIT P0, [R0+URZ], R5 ;  /* 0x00000005000075a7 */ /* 0x0022a400080011ff */
[----:B--2---:R-:W-:Y:S05]  /*8aa0*/  @!P0 NANOSLEEP.SYNCS 0x989680 ;  /* 0x009896800000895d */ /* 0x004fea0003900000 */
[----:B------:R-:W2:Y:S02]  /*8ab0*/  @!P0 SYNCS.PHASECHK.TRANS64 P0, [R0+URZ], R5 ;  /* 0x00000005000085a7 */ /* 0x000ea400080010ff */
[----:B--2---:R-:W-:Y:S05]  /*8ac0*/  @!P0 BRA `(.L_x_152) ;  /* 0xfffffffc00f08947 */ /* 0x004fea000383ffff */
[----:B------:R-:W-:Y:S05]  /*8ad0*/  BRA `(.L_x_73) ;  /* 0xffffffb000507947 */ /* 0x000fea000383ffff */
.L_x_78:
[----:B-1----:R-:W-:-:S07]  /*8ae0*/  MOV R0, UR4 ;  /* 0x0000000400007c02 */ /* 0x002fce0008000f00 */
.L_x_153:
[----:B-1----:R1:W2:Y:S02]  /*8af0*/  SYNCS.PHASECHK.TRANS64.TRYWAIT P0, [R0+URZ], R3 ;  /* 0x00000003000075a7 */ /* 0x0022a400080011ff */
[----:B--2---:R-:W-:Y:S05]  /*8b00*/  @!P0 NANOSLEEP.SYNCS 0x989680 ;  /* 0x009896800000895d */ /* 0x004fea0003900000 */
[----:B------:R-:W2:Y:S02]  /*8b10*/  @!P0 SYNCS.PHASECHK.TRANS64 P0, [R0+URZ], R3 ;  /* 0x00000003000085a7 */ /* 0x000ea400080010ff */
[----:B--2---:R-:W-:Y:S05]  /*8b20*/  @!P0 BRA `(.L_x_153) ;  /* 0xfffffffc00f08947 */ /* 0x004fea000383ffff */
[----:B------:R-:W-:Y:S05]  /*8b30*/  BRA `(.L_x_154) ;  /* 0xffffffb800687947 */ /* 0x000fea000383ffff */
.L_x_79:
[----:B------:R-:W-:-:S07]  /*8b40*/  MOV R0, UR5 ;  /* 0x0000000500007c02 */ /* 0x000fce0008000f00 */
.L_x_155:
[----:B-1----:R1:W2:Y:S02]  /*8b50*/  SYNCS.PHASECHK.TRANS64.TRYWAIT P0, [R0+URZ], R3 ;  /* 0x00000003000075a7 */ /* 0x0022a400080011ff */
[----:B--2---:R-:W-:Y:S05]  /*8b60*/  @!P0 NANOSLEEP.SYNCS 0x989680 ;  /* 0x009896800000895d */ /* 0x004fea0003900000 */
[----:B------:R-:W2:Y:S02]  /*8b70*/  @!P0 SYNCS.PHASECHK.TRANS64 P0, [R0+URZ], R3 ;  /* 0x00000003000085a7 */ /* 0x000ea400080010ff */
[----:B--2---:R-:W-:Y:S05]  /*8b80*/  @!P0 BRA `(.L_x_155) ;  /* 0xfffffffc00f08947 */ /* 0x004fea000383ffff */
[----:B------:R-:W-:Y:S05]  /*8b90*/  BRA `(.L_x_156) ;  /* 0xffffffb800787947 */ /* 0x000fea000383ffff */
.L_x_80:
[----:B------:R-:W-:-:S07]  /*8ba0*/  MOV R0, UR5 ;  /* 0x0000000500007c02 */ /* 0x000fce0008000f00 */
.L_x_157:
[----:B-1----:R1:W2:Y:S02]  /*8bb0*/  SYNCS.PHASECHK.TRANS64.TRYWAIT P0, [R0+URZ], R3 ;  /* 0x00000003000075a7 */ /* 0x0022a400080011ff */
[----:B--2---:R-:W-:Y:S05]  /*8bc0*/  @!P0 NANOSLEEP.SYNCS 0x989680 ;  /* 0x009896800000895d */ /* 0x004fea0003900000 */
[----:B------:R-:W2:Y:S02]  /*8bd0*/  @!P0 SYNCS.PHASECHK.TRANS64 P0, [R0+URZ], R3 ;  /* 0x00000003000085a7 */ /* 0x000ea400080010ff */
[----:B--2---:R-:W-:Y:S05]  /*8be0*/  @!P0 BRA `(.L_x_157) ;  /* 0xfffffffc00f08947 */ /* 0x004fea000383ffff */
[----:B------:R-:W-:Y:S05]  /*8bf0*/  BRA `(.L_x_158) ;  /* 0xffffffb800847947 */ /* 0x000fea000383ffff */
.L_x_83:
[----:B------:R-:W-:-:S07]  /*8c00*/  MOV R0, UR62 ;  /* 0x0000003e00007c02 */ /* 0x000fce0008000f00 */
.L_x_159:
[----:B-1----:R1:W2:Y:S02]  /*8c10*/  SYNCS.PHASECHK.TRANS64.TRYWAIT P1, [R0+URZ+0xe0], R2 ;  /* 0x0000e002000075a7 */ /* 0x0022a400080211ff */
[----:B--2---:R-:W-:Y:S05]  /*8c20*/  @!P1 NANOSLEEP.SYNCS 0x989680 ;  /* 0x009896800000995d */ /* 0x004fea0003900000 */
[----:B------:R-:W2:Y:S02]  /*8c30*/  @!P1 SYNCS.PHASECHK.TRANS64 P1, [R0+URZ+0xe0], R2 ;  /* 0x0000e002000095a7 */ /* 0x000ea400080210ff */
[----:B--2---:R-:W-:Y:S05]  /*8c40*/  @!P1 BRA `(.L_x_159) ;  /* 0xfffffffc00f09947 */ /* 0x004fea000383ffff */
[----:B------:R-:W-:Y:S05]  /*8c50*/  BRA `(.L_x_160) ;  /* 0xffffffb800d47947 */ /* 0x000fea000383ffff */
.L_x_88:
[----:B--2---:R2:W4:Y:S02]  /*8c60*/  SYNCS.PHASECHK.TRANS64.TRYWAIT P0, [R0+URZ+0x60], R2 ;  /* 0x00006002000075a7 */ /* 0x00452400080011ff */
[----:B----4-:R-:W-:Y:S05]  /*8c70*/  @!P0 NANOSLEEP.SYNCS 0x989680 ;  /* 0x009896800000895d */ /* 0x010fea0003900000 */
[----:B------:R-:W4:Y:S02]  /*8c80*/  @!P0 SYNCS.PHASECHK.TRANS64 P0, [R0+URZ+0x60], R2 ;  /* 0x00006002000085a7 */ /* 0x000f2400080010ff */
[----:B----4-:R-:W-:Y:S05]  /*8c90*/  @!P0 BRA `(.L_x_88) ;  /* 0xfffffffc00f08947 */ /* 0x010fea000383ffff */
[----:B------:R-:W-:Y:S05]  /*8ca0*/  BRA `(.L_x_161) ;  /* 0xffffffbc00e07947 */ /* 0x000fea000383ffff */
.L_x_91:
[----:B------:R-:W-:Y:S07]  /*8cb0*/  MOV R0, UR13 ;  /* 0x0000000d00007c02 */ /* 0x000fee0008000f00 */
.L_x_162:
[----:B--2---:R2:W4:Y:S02]  /*8cc0*/  SYNCS.PHASECHK.TRANS64.TRYWAIT P0, [R0+URZ+0x58], R2 ;  /* 0x00005802000075a7 */ /* 0x00452400080011ff */
[----:B----4-:R-:W-:Y:S05]  /*8cd0*/  @!P0 NANOSLEEP.SYNCS 0x989680 ;  /* 0x009896800000895d */ /* 0x010fea0003900000 */
[----:B------:R-:W4:Y:S02]  /*8ce0*/  @!P0 SYNCS.PHASECHK.TRANS64 P0, [R0+URZ+0x58], R2 ;  /* 0x00005802000085a7 */ /* 0x000f2400080010ff */
[----:B----4-:R-:W-:Y:S05]  /*8cf0*/  @!P0 BRA `(.L_x_162) ;  /* 0xfffffffc00f08947 */ /* 0x010fea000383ffff */
[----:B------:R-:W-:Y:S05]  /*8d00*/  BRA `(.L_x_90) ;  /* 0xffffffc000c07947 */ /* 0x000fea000383ffff */
.L_x_94:
[----:B------:R-:W-:Y:S07]  /*8d10*/  MOV R0, UR4 ;  /* 0x0000000400007c02 */ /* 0x000fee0008000f00 */
.L_x_163:
[----:B-1----:R1:W2:Y:S02]  /*8d20*/  SYNCS.PHASECHK.TRANS64.TRYWAIT P0, [R0+URZ+0x38], R9 ;  /* 0x00003809000075a7 */ /* 0x0022a400080011ff */
[----:B--2---:R-:W-:Y:S05]  /*8d30*/  @!P0 NANOSLEEP.SYNCS 0x989680 ;  /* 0x009896800000895d */ /* 0x004fea0003900000 */
[----:B------:R-:W2:Y:S02]  /*8d40*/  @!P0 SYNCS.PHASECHK.TRANS64 P0, [R0+URZ+0x38], R9 ;  /* 0x00003809000085a7 */ /* 0x000ea400080010ff */
[----:B--2---:R-:W-:Y:S05]  /*8d50*/  @!P0 BRA `(.L_x_163) ;  /* 0xfffffffc00f08947 */ /* 0x004fea000383ffff */
[----:B------:R-:W-:Y:S05]  /*8d60*/  BRA `(.L_x_164) ;  /* 0xffffffc400387947 */ /* 0x000fea000383ffff */
.L_x_95:
[----:B------:R-:W-:Y:S07]  /*8d70*/  MOV R0, UR6 ;  /* 0x0000000600007c02 */ /* 0x000fee0008000f00 */
.L_x_165:
[----:B-1----:R1:W2:Y:S02]  /*8d80*/  SYNCS.PHASECHK.TRANS64.TRYWAIT P0, [R0+URZ+0x38], R14 ;  /* 0x0000380e000075a7 */ /* 0x0022a400080011ff */
[----:B--2---:R-:W-:Y:S05]  /*8d90*/  @!P0 NANOSLEEP.SYNCS 0x989680 ;  /* 0x009896800000895d */ /* 0x004fea0003900000 */
[----:B------:R-:W2:Y:S02]  /*8da0*/  @!P0 SYNCS.PHASECHK.TRANS64 P0, [R0+URZ+0x38], R14 ;  /* 0x0000380e000085a7 */ /* 0x000ea400080010ff */
[----:B--2---:R-:W-:Y:S05]  /*8db0*/  @!P0 BRA `(.L_x_165) ;  /* 0xfffffffc00f08947 */ /* 0x004fea000383ffff */
[----:B------:R-:W-:Y:S05]  /*8dc0*/  BRA `(.L_x_166) ;  /* 0xffffffc400d87947 */ /* 0x000fea000383ffff */
.L_x_97:
[----:B------:R-:W-:-:S07]  /*8dd0*/  MOV R0, UR4 ;  /* 0x0000000400007c02 */ /* 0x000fce0008000f00 */
.L_x_167:
[----:B-1----:R1:W4:Y:S02]  /*8de0*/  SYNCS.PHASECHK.TRANS64.TRYWAIT P0, [R0+URZ], R2 ;  /* 0x00000002000075a7 */ /* 0x00232400080011ff */
[----:B----4-:R-:W-:Y:S05]  /*8df0*/  @!P0 NANOSLEEP.SYNCS 0x989680 ;  /* 0x009896800000895d */ /* 0x010fea0003900000 */
[----:B------:R-:W4:Y:S02]  /*8e00*/  @!P0 SYNCS.PHASECHK.TRANS64 P0, [R0+URZ], R2 ;  /* 0x00000002000085a7 */ /* 0x000f2400080010ff */
[----:B----4-:R-:W-:Y:S05]  /*8e10*/  @!P0 BRA `(.L_x_167) ;  /* 0xfffffffc00f08947 */ /* 0x010fea000383ffff */
[----:B------:R-:W-:Y:S05]  /*8e20*/  BRA `(.L_x_168) ;  /* 0xffffffc800647947 */ /* 0x000fea000383ffff */
.L_x_98:
[----:B------:R-:W-:-:S07]  /*8e30*/  MOV R0, UR5 ;  /* 0x0000000500007c02 */ /* 0x000fce0008000f00 */
.L_x_169:
[----:B-1----:R1:W4:Y:S02]  /*8e40*/  SYNCS.PHASECHK.TRANS64.TRYWAIT P0, [R0+URZ], R2 ;  /* 0x00000002000075a7 */ /* 0x00232400080011ff */
[----:B----4-:R-:W-:Y:S05]  /*8e50*/  @!P0 NANOSLEEP.SYNCS 0x989680 ;  /* 0x009896800000895d */ /* 0x010fea0003900000 */
[----:B------:R-:W4:Y:S02]  /*8e60*/  @!P0 SYNCS.PHASECHK.TRANS64 P0, [R0+URZ], R2 ;  /* 0x00000002000085a7 */ /* 0x000f2400080010ff */
[----:B----4-:R-:W-:Y:S05]  /*8e70*/  @!P0 BRA `(.L_x_169) ;  /* 0xfffffffc00f08947 */ /* 0x010fea000383ffff */
[----:B------:R-:W-:Y:S05]  /*8e80*/  BRA `(.L_x_170) ;  /* 0xffffffc800707947 */ /* 0x000fea000383ffff */
.L_x_100:
[----:B--2---:R2:W4:Y:S02]  /*8e90*/  SYNCS.PHASECHK.TRANS64.TRYWAIT P0, [R0+URZ+0x60], R2 ;  /* 0x00006002000075a7 */ /* 0x00452400080011ff */
[----:B----4-:R-:W-:Y:S05]  /*8ea0*/  @!P0 NANOSLEEP.SYNCS 0x989680 ;  /* 0x009896800000895d */ /* 0x010fea0003900000 */
[----:B------:R-:W4:Y:S02]  /*8eb0*/  @!P0 SYNCS.PHASECHK.TRANS64 P0, [R0+URZ+0x60], R2 ;  /* 0x00006002000085a7 */ /* 0x000f2400080010ff */
[----:B----4-:R-:W-:Y:S05]  /*8ec0*/  @!P0 BRA `(.L_x_100) ;  /* 0xfffffffc00f08947 */ /* 0x010fea000383ffff */
[----:B------:R-:W-:Y:S05]  /*8ed0*/  BRA `(.L_x_171) ;  /* 0xffffffcc00547947 */ /* 0x000fea000383ffff */
.L_x_110:
[----:B-1----:R1:W3:Y:S02]  /*8ee0*/  SYNCS.PHASECHK.TRANS64.TRYWAIT P1, [R0+URZ+0x20], R3 ;  /* 0x00002003000075a7 */ /* 0x0022e400080211ff */
[----:B---3--:R-:W-:Y:S05]  /*8ef0*/  @!P1 NANOSLEEP.SYNCS 0x989680 ;  /* 0x009896800000995d */ /* 0x008fea0003900000 */
[----:B------:R-:W3:Y:S02]  /*8f00*/  @!P1 SYNCS.PHASECHK.TRANS64 P1, [R0+URZ+0x20], R3 ;  /* 0x00002003000095a7 */ /* 0x000ee400080210ff */
[----:B---3--:R-:W-:Y:S05]  /*8f10*/  @!P1 BRA `(.L_x_110) ;  /* 0xfffffffc00f09947 */ /* 0x008fea000383ffff */
[----:B------:R-:W-:Y:S05]  /*8f20*/  BRA `(.L_x_109) ;  /* 0xffffffd800847947 */ /* 0x000fea000383ffff */
.L_x_112:
[----:B-1----:R1:W4:Y:S02]  /*8f30*/  SYNCS.PHASECHK.TRANS64.TRYWAIT P0, [R106+URZ+0x80], R2 ;  /* 0x000080026a0075a7 */ /* 0x00232400080011ff */
[----:B----4-:R-:W-:Y:S05]  /*8f40*/  @!P0 NANOSLEEP.SYNCS 0x989680 ;  /* 0x009896800000895d */ /* 0x010fea0003900000 */
[----:B------:R-:W4:Y:S02]  /*8f50*/  @!P0 SYNCS.PHASECHK.TRANS64 P0, [R106+URZ+0x80], R2 ;  /* 0x000080026a0085a7 */ /* 0x000f2400080010ff */
[----:B----4-:R-:W-:Y:S05]  /*8f60*/  @!P0 BRA `(.L_x_112) ;  /* 0xfffffffc00f08947 */ /* 0x010fea000383ffff */
[----:B------:R-:W-:Y:S05]  /*8f70*/  BRA `(.L_x_111) ;  /* 0xffffffd800bc7947 */ /* 0x000fea000383ffff */
.L_x_123:
[----:B--2---:R2:W4:Y:S02]  /*8f80*/  SYNCS.PHASECHK.TRANS64.TRYWAIT P0, [R2+URZ+0x20], R71 ;  /* 0x00002047020075a7 */ /* 0x00452400080011ff */
[----:B----4-:R-:W-:Y:S05]  /*8f90*/  @!P0 NANOSLEEP.SYNCS 0x989680 ;  /* 0x009896800000895d */ /* 0x010fea0003900000 */
[----:B------:R-:W4:Y:S02]  /*8fa0*/  @!P0 SYNCS.PHASECHK.TRANS64 P0, [R2+URZ+0x20], R71 ;  /* 0x00002047020085a7 */ /* 0x000f2400080010ff */
[----:B----4-:R-:W-:Y:S05]  /*8fb0*/  @!P0 BRA `(.L_x_123) ;  /* 0xfffffffc00f08947 */ /* 0x010fea000383ffff */
[----:B------:R-:W-:Y:S05]  /*8fc0*/  BRA `(.L_x_122) ;  /* 0xffffffe400a47947 */ /* 0x000fea000383ffff */
        .weak           $__internal_0_$__cuda_sm10x_tcgen05_guardrail_trap_col_being_dealloced_not_returned_by_alloc
        .type           $__internal_0_$__cuda_sm10x_tcgen05_guardrail_trap_col_being_dealloced_not_returned_by_alloc,@function
        .size           $__internal_0_$__cuda_sm10x_tcgen05_guardrail_trap_col_being_dealloced_not_returned_by_alloc,($__internal_1_$__cuda_sm10x_tcgen05_guardrail_trap_phase_invalid_during_alloc - $__internal_0_$__cuda_sm10x_tcgen05_guardrail_trap_col_being_dealloced_not_returned_by_alloc)
$__internal_0_$__cuda_sm10x_tcgen05_guardrail_trap_col_being_dealloced_not_returned_by_alloc:
[----:B------:R-:W-:Y:S05]  /*8fd0*/  BPT.TRAP 0x1 ;  /* 0x000000040000795c */ /* 0x000fea0000300000 */
[----:B------:R-:W-:-:S04]  /*8fe0*/  HFMA2 R3, -RZ, RZ, 0, 0 ;  /* 0x00000000ff037431 */ /* 0x000fc800000001ff */
[----:B------:R-:W-:Y:S05]  /*8ff0*/  RET.REL.NODEC R2 `(_ZN7cutlass13device_kernelINS_4gemm6kernel13GemmUniversalIN4cute5tupleIJiiiiEEENS1_10collective13CollectiveMmaINS1_35MainloopSm100TmaUmmaWarpSpecializedILi2ELi2ELi4ENS5_IJNS4_1CILi2EEENSA_ILi1EEESC_EEEEENS5_IJNSA_ILi256EEENSA_ILi64EEESF_EEENS_6half_tENS5_IJlSC_lEEESI_SJ_NS4_8TiledMMAINS4_8MMA_AtomIJNS4_26SM100_MMA_F16BF16_2x1SM_SSISI_SI_fLi256ELi64ELNS4_4UMMA5MajorE0ELSO_0ELNSN_7ScaleInE0ELSP_0EEEEEENS4_6LayoutINS5_IJSC_SC_SC_EEENS5_IJNSA_ILi0EEESU_SU_EEEEENS5_IJNS4_10UnderscoreESX_SX_EEEEENS4_18SM100_TMA_2SM_LOADENS4_14ComposedLayoutINS4_7SwizzleILi3ELi4ELi3EEENS4_18smem_ptr_flag_bitsILi16EEENSS_INS5_IJNSA_ILi8EEESG_EEENS5_IJSG_SC_EEEEEEEvNS4_8identityES10_S1A_vS1B_EENS_8epilogue10collective18CollectiveEpilogueINS1D_23Sm100TmaWarpSpecializedILi3ELi2ELi32ELb1ELb0EEEJNS5_IJNSA_ILi128EEESG_SF_EEENS5_IJNSS_IS1I_SC_EENSS_INSA_ILi32EEESC_EEEEESI_SJ_SI_SJ_NS1D_6fusion15FusionCallbacksIS1H_NS1O_17LinearCombinationISI_fSI_fLNS_15FloatRoundStyleE2EEES1J_S1N_JEEENS4_5SM1004TMEM4LOAD26SM100_TMEM_LOAD_32dp32b32xENS4_13SM90_TMA_LOADENS11_INS12_ILi2ELi4ELi3EEES15_NSS_INS5_IJS16_S1L_EEENS5_IJS1L_SC_EEEEEEENS4_39AutoVectorizingCopyWithAssumedAlignmentILi128EEENS4_14SM90_TMA_STOREES23_S25_S25_EEEvvEEEEvNT_6ParamsE) ;  /* 0xffffff7002007950 */ /* 0x000fea0003c3ffff */
        .weak           $__internal_1_$__cuda_sm10x_tcgen05_guardrail_trap_phase_invalid_during_alloc
        .type           $__internal_1_$__cuda_sm10x_tcgen05_guardrail_trap_phase_invalid_during_alloc,@function
        .size           $__internal_1_$__cuda_sm10x_tcgen05_guardrail_trap_phase_invalid_during_alloc,($__internal_2_$__cuda_sm10x_tcgen05_guardrail_trap_unallocated_columns_being_dealloced - $__internal_1_$__cuda_sm10x_tcgen05_guardrail_trap_phase_invalid_during_alloc)
$__internal_1_$__cuda_sm10x_tcgen05_guardrail_trap_phase_invalid_during_alloc:
[----:B------:R-:W-:Y:S05]  /*9000*/  BPT.TRAP 0x1 ;  /* 0x000000040000795c */ /* 0x000fea0000300000 */
[----:B------:R-:W-:-:S04]  /*9010*/  MOV R3, 0x0 ;  /* 0x0000000000037802 */ /* 0x000fc80000000f00 */
[----:B------:R-:W-:Y:S05]  /*9020*/  RET.REL.NODEC R2 `(_ZN7cutlass13device_kernelINS_4gemm6kernel13GemmUniversalIN4cute5tupleIJiiiiEEENS1_10collective13CollectiveMmaINS1_35MainloopSm100TmaUmmaWarpSpecializedILi2ELi2ELi4ENS5_IJNS4_1CILi2EEENSA_ILi1EEESC_EEEEENS5_IJNSA_ILi256EEENSA_ILi64EEESF_EEENS_6half_tENS5_IJlSC_lEEESI_SJ_NS4_8TiledMMAINS4_8MMA_AtomIJNS4_26SM100_MMA_F16BF16_2x1SM_SSISI_SI_fLi256ELi64ELNS4_4UMMA5MajorE0ELSO_0ELNSN_7ScaleInE0ELSP_0EEEEEENS4_6LayoutINS5_IJSC_SC_SC_EEENS5_IJNSA_ILi0EEESU_SU_EEEEENS5_IJNS4_10UnderscoreESX_SX_EEEEENS4_18SM100_TMA_2SM_LOADENS4_14ComposedLayoutINS4_7SwizzleILi3ELi4ELi3EEENS4_18smem_ptr_flag_bitsILi16EEENSS_INS5_IJNSA_ILi8EEESG_EEENS5_IJSG_SC_EEEEEEEvNS4_8identityES10_S1A_vS1B_EENS_8epilogue10collective18CollectiveEpilogueINS1D_23Sm100TmaWarpSpecializedILi3ELi2ELi32ELb1ELb0EEEJNS5_IJNSA_ILi128EEESG_SF_EEENS5_IJNSS_IS1I_SC_EENSS_INSA_ILi32EEESC_EEEEESI_SJ_SI_SJ_NS1D_6fusion15FusionCallbacksIS1H_NS1O_17LinearCombinationISI_fSI_fLNS_15FloatRoundStyleE2EEES1J_S1N_JEEENS4_5SM1004TMEM4LOAD26SM100_TMEM_LOAD_32dp32b32xENS4_13SM90_TMA_LOADENS11_INS12_ILi2ELi4ELi3EEES15_NSS_INS5_IJS16_S1L_EEENS5_IJS1L_SC_EEEEEEENS4_39AutoVectorizingCopyWithAssumedAlignmentILi128EEENS4_14SM90_TMA_STOREES23_S25_S25_EEEvvEEEEvNT_6ParamsE) ;  /* 0xffffff6c02f47950 */ /* 0x000fea0003c3ffff */
        .weak           $__internal_2_$__cuda_sm10x_tcgen05_guardrail_trap_unallocated_columns_being_dealloced
        .type           $__internal_2_$__cuda_sm10x_tcgen05_guardrail_trap_unallocated_columns_being_dealloced,@function
        .size           $__internal_2_$__cuda_sm10x_tcgen05_guardrail_trap_unallocated_columns_being_dealloced,(.L_x_173 - $__internal_2_$__cuda_sm10x_tcgen05_guardrail_trap_unallocated_columns_being_dealloced)
$__internal_2_$__cuda_sm10x_tcgen05_guardrail_trap_unallocated_columns_being_dealloced:
[----:B------:R-:W-:Y:S05]  /*9030*/  BPT.TRAP 0x1 ;  /* 0x000000040000795c */ /* 0x000fea0000300000 */
[----:B------:R-:W-:-:S04]  /*9040*/  HFMA2 R3, -RZ, RZ, 0, 0 ;  /* 0x00000000ff037431 */ /* 0x000fc800000001ff */
[----:B------:R-:W-:Y:S05]  /*9050*/  RET.REL.NODEC R2 `(_ZN7cutlass13device_kernelINS_4gemm6kernel13GemmUniversalIN4cute5tupleIJiiiiEEENS1_10collective13CollectiveMmaINS1_35MainloopSm100TmaUmmaWarpSpecializedILi2ELi2ELi4ENS5_IJNS4_1CILi2EEENSA_ILi1EEESC_EEEEENS5_IJNSA_ILi256EEENSA_ILi64EEESF_EEENS_6half_tENS5_IJlSC_lEEESI_SJ_NS4_8TiledMMAINS4_8MMA_AtomIJNS4_26SM100_MMA_F16BF16_2x1SM_SSISI_SI_fLi256ELi64ELNS4_4UMMA5MajorE0ELSO_0ELNSN_7ScaleInE0ELSP_0EEEEEENS4_6LayoutINS5_IJSC_SC_SC_EEENS5_IJNSA_ILi0EEESU_SU_EEEEENS5_IJNS4_10UnderscoreESX_SX_EEEEENS4_18SM100_TMA_2SM_LOADENS4_14ComposedLayoutINS4_7SwizzleILi3ELi4ELi3EEENS4_18smem_ptr_flag_bitsILi16EEENSS_INS5_IJNSA_ILi8EEESG_EEENS5_IJSG_SC_EEEEEEEvNS4_8identityES10_S1A_vS1B_EENS_8epilogue10collective18CollectiveEpilogueINS1D_23Sm100TmaWarpSpecializedILi3ELi2ELi32ELb1ELb0EEEJNS5_IJNSA_ILi128EEESG_SF_EEENS5_IJNSS_IS1I_SC_EENSS_INSA_ILi32EEESC_EEEEESI_SJ_SI_SJ_NS1D_6fusion15FusionCallbacksIS1H_NS1O_17LinearCombinationISI_fSI_fLNS_15FloatRoundStyleE2EEES1J_S1N_JEEENS4_5SM1004TMEM4LOAD26SM100_TMEM_LOAD_32dp32b32xENS4_13SM90_TMA_LOADENS11_INS12_ILi2ELi4ELi3EEES15_NSS_INS5_IJS16_S1L_EEENS5_IJS1L_SC_EEEEEEENS4_39AutoVectorizingCopyWithAssumedAlignmentILi128EEENS4_14SM90_TMA_STOREES23_S25_S25_EEEvvEEEEvNT_6ParamsE) ;  /* 0xffffff6c02e87950 */ /* 0x000fea0003c3ffff */
.L_x_172:
[----:B------:R-:W-:-:S00]  /*9060*/  BRA `(.L_x_172) ;  /* 0xfffffffc00fc7947 */ /* 0x000fc0000383ffff */
[----:B------:R-:W-:-:S00]  /*9070*/  NOP ;  /* 0x0000000000007918 */ /* 0x000fc00000000000 */
        /* <DEDUP_REMOVED lines=8> */
.L_x_173:


//--------------------- .nv.global.init           --------------------------
	.section	.nv.global.init,"aw",@progbits
.nv.global.init:
	.type		$str$27,@object
	.size		$str$27,($str$28 - $str$27)
$str$27:
        /*0000*/ 	.byte	0x28, 0x61, 0x64, 0x64, 0x72, 0x65, 0x73, 0x73, 0x20, 0x26, 0x20, 0x6d, 0x61, 0x73, 0x6b, 0x29
        /*0010*/ 	.byte	0x20, 0x3d, 0x3d, 0x20, 0x30, 0x00
	.type		$str$28,@object
	.size		$str$28,($str$26 - $str$28)
$str$28:
        /*0016*/ 	.byte	0x2f, 0x74, 0x6d, 0x70, 0x2f, 0x63, 0x75, 0x74, 0x6c, 0x61, 0x73, 0x73, 0x5f, 0x73, 0x77, 0x65
        /*0026*/ 	.byte	0x65, 0x70, 0x5f, 0x73, 0x72, 0x63, 0x2f, 0x69, 0x6e, 0x63, 0x6c, 0x75, 0x64, 0x65, 0x2f, 0x63
        /*0036*/ 	.byte	0x75, 0x74, 0x65, 0x2f, 0x70, 0x6f, 0x69, 0x6e, 0x74, 0x65, 0x72, 0x5f, 0x66, 0x6c, 0x61, 0x67
        /*0046*/ 	.byte	0x67, 0x65, 0x64, 0x2e, 0x68, 0x70, 0x70, 0x00
	.type		$str$26,@object
	.size		$str$26,($str$25 - $str$26)
$str$26:
        /*004e*/ 	.byte	0x2f, 0x74, 0x6d, 0x70, 0x2f, 0x63, 0x75, 0x74, 0x6c, 0x61, 0x73, 0x73, 0x5f, 0x73, 0x77, 0x65
        /*005e*/ 	.byte	0x65, 0x70, 0x5f, 0x73, 0x72, 0x63, 0x2f, 0x69, 0x6e, 0x63, 0x6c, 0x75, 0x64, 0x65, 0x2f, 0x63
        /*006e*/ 	.byte	0x75, 0x74, 0x65, 0x2f, 0x61, 0x74, 0x6f, 0x6d, 0x2f, 0x63, 0x6f, 0x70, 0x79, 0x5f, 0x74, 0x72
        /*007e*/ 	.byte	0x61, 0x69, 0x74, 0x73, 0x5f, 0x73, 0x6d, 0x31, 0x30, 0x30, 0x2e, 0x68, 0x70, 0x70, 0x00
	.type		$str$25,@object
	.size		$str$25,(__unnamed_1 - $str$25)
$str$25:
        /*008d*/ 	.byte	0x28, 0x28, 0x75, 0x69, 0x6e, 0x74, 0x33, 0x32, 0x5f, 0x74, 0x28, 0x74, 0x68, 0x72, 0x65, 0x61
        /*009d*/ 	.byte	0x64, 0x49, 0x64, 0x78, 0x2e, 0x78, 0x29, 0x20, 0x2f, 0x20, 0x33, 0x32, 0x29, 0x20, 0x25, 0x20
        /*00ad*/ 	.byte	0x34, 0x29, 0x20, 0x3d, 0x3d, 0x20, 0x28, 0x28, 0x28, 0x74, 0x6d, 0x65, 0x6d, 0x5f, 0x61, 0x64
        /*00bd*/ 	.byte	0x64, 0x72, 0x20, 0x3e, 0x3e, 0x20, 0x31, 0x36, 0x29, 0x20, 0x2f, 0x20, 0x33, 0x32, 0x29, 0x20
        /*00cd*/ 	.byte	0x25, 0x20, 0x34, 0x29, 0x00
	.type		__unnamed_1,@object
	.size		__unnamed_1,(__unnamed_2 - __unnamed_1)
__unnamed_1:
        /*00d2*/ 	.byte	0x61, 0x75, 0x74, 0x6f, 0x20, 0x63, 0x75, 0x74, 0x65, 0x3a, 0x3a, 0x61, 0x73, 0x5f, 0x70, 0x6f
        /* <DEDUP_REMOVED lines=24> */
        /*0262*/ 	.byte	0x3e, 0x3e, 0x3e, 0x3e, 0x5d, 0x00
	.type		__unnamed_2,@object
	.size		__unnamed_2,(.L_2 - __unnamed_2)
__unnamed_2:
        /* <DEDUP_REMOVED lines=42> */
        /*0508*/ 	.byte	0x3e, 0x3e, 0x5d, 0x00
.L_2:


//--------------------- .nv.shared._ZN7cutlass13device_kernelINS_4gemm6kernel13GemmUniversalIN4cute5tupleIJiiiiEEENS1_10collective13CollectiveMmaINS1_35MainloopSm100TmaUmmaWarpSpecializedILi2ELi2ELi4ENS5_IJNS4_1CILi2EEENSA_ILi1EEESC_EEEEENS5_IJNSA_ILi256EEENSA_ILi64EEESF_EEENS_6half_tENS5_IJlSC_lEEESI_SJ_NS4_8TiledMMAINS4_8MMA_AtomIJNS4_26SM100_MMA_F16BF16_2x1SM_SSISI_SI_fLi256ELi64ELNS4_4UMMA5MajorE0ELSO_0ELNSN_7ScaleInE0ELSP_0EEEEEENS4_6LayoutINS5_IJSC_SC_SC_EEENS5_IJNSA_ILi0EEESU_SU_EEEEENS5_IJNS4_10UnderscoreESX_SX_EEEEENS4_18SM100_TMA_2SM_LOADENS4_14ComposedLayoutINS4_7SwizzleILi3ELi4ELi3EEENS4_18smem_ptr_flag_bitsILi16EEENSS_INS5_IJNSA_ILi8EEESG_EEENS5_IJSG_SC_EEEEEEEvNS4_8identityES10_S1A_vS1B_EENS_8epilogue10collective18CollectiveEpilogueINS1D_23Sm100TmaWarpSpecializedILi3ELi2ELi32ELb1ELb0EEEJNS5_IJNSA_ILi128EEESG_SF_EEENS5_IJNSS_IS1I_SC_EENSS_INSA_ILi32EEESC_EEEEESI_SJ_SI_SJ_NS1D_6fusion15FusionCallbacksIS1H_NS1O_17LinearCombinationISI_fSI_fLNS_15FloatRoundStyleE2EEES1J_S1N_JEEENS4_5SM1004TMEM4LOAD26SM100_TMEM_LOAD_32dp32b32xENS4_13SM90_TMA_LOADENS11_INS12_ILi2ELi4ELi3EEES15_NSS_INS5_IJS16_S1L_EEENS5_IJS1L_SC_EEEEEEENS4_39AutoVectorizingCopyWithAssumedAlignmentILi128EEENS4_14SM90_TMA_STOREES23_S25_S25_EEEvvEEEEvNT_6ParamsE --------------------------
	.section	.nv.shared._ZN7cutlass13device_kernelINS_4gemm6kernel13GemmUniversalIN4cute5tupleIJiiiiEEENS1_10collective13CollectiveMmaINS1_35MainloopSm100TmaUmmaWarpSpecializedILi2ELi2ELi4ENS5_IJNS4_1CILi2EEENSA_ILi1EEESC_EEEEENS5_IJNSA_ILi256EEENSA_ILi64EEESF_EEENS_6half_tENS5_IJlSC_lEEESI_SJ_NS4_8TiledMMAINS4_8MMA_AtomIJNS4_26SM100_MMA_F16BF16_2x1SM_SSISI_SI_fLi256ELi64ELNS4_4UMMA5MajorE0ELSO_0ELNSN_7ScaleInE0ELSP_0EEEEEENS4_6LayoutINS5_IJSC_SC_SC_EEENS5_IJNSA_ILi0EEESU_SU_EEEEENS5_IJNS4_10UnderscoreESX_SX_EEEEENS4_18SM100_TMA_2SM_LOADENS4_14ComposedLayoutINS4_7SwizzleILi3ELi4ELi3EEENS4_18smem_ptr_flag_bitsILi16EEENSS_INS5_IJNSA_ILi8EEESG_EEENS5_IJSG_SC_EEEEEEEvNS4_8identityES10_S1A_vS1B_EENS_8epilogue10collective18CollectiveEpilogueINS1D_23Sm100TmaWarpSpecializedILi3ELi2ELi32ELb1ELb0EEEJNS5_IJNSA_ILi128EEESG_SF_EEENS5_IJNSS_IS1I_SC_EENSS_INSA_ILi32EEESC_EEEEESI_SJ_SI_SJ_NS1D_6fusion15FusionCallbacksIS1H_NS1O_17LinearCombinationISI_fSI_fLNS_15FloatRoundStyleE2EEES1J_S1N_JEEENS4_5SM1004TMEM4LOAD26SM100_TMEM_LOAD_32dp32b32xENS4_13SM90_TMA_LOADENS11_INS12_ILi2ELi4ELi3EEES15_NSS_INS5_IJS16_S1L_EEENS5_IJS1L_SC_EEEEEEENS4_39AutoVectorizingCopyWithAssumedAlignmentILi128EEENS4_14SM90_TMA_STOREES23_S25_S25_EEEvvEEEEvNT_6ParamsE,"aw",@nobits
	.sectionflags	@""
	.align	16
	.zero		1024


//--------------------- .nv.shared.reserved.0     --------------------------
	.section	.nv.shared.reserved.0,"aw",@nobits
	.weak		__nv_reservedSMEM_offset_0_alias
	.size		__nv_reservedSMEM_offset_0_alias, 0, 64
	.other		__nv_reservedSMEM_offset_0_alias,@"STO_CUDA_RESERVED_SHARED STV_DEFAULT"
__nv_reservedSMEM_offset_0_alias:
	.zero		0
.nv.shared.reserved.0:
	.zero		64
	.weak		__nv_reservedSMEM_tcgen05_partition
	.type		__nv_reservedSMEM_tcgen05_partition,@object
	.size		__nv_reservedSMEM_tcgen05_partition,(.L_0 - __nv_reservedSMEM_tcgen05_partition)
__nv_reservedSMEM_tcgen05_partition:
	.zero		32
.L_0:


//--------------------- .nv.global                --------------------------
	.section	.nv.global,"aw",@nobits
.nv.global:
	.type		_ZN40_INTERNAL_9aab977f_4_k_cu_5625eb3e_168894cute1_E,@object
	.size		_ZN40_INTERNAL_9aab977f_4_k_cu_5625eb3e_168894cute1_E,(_ZN40_INTERNAL_9aab977f_4_k_cu_5625eb3e_168894cuda3std3__45__cpo6cbeginE - _ZN40_INTERNAL_9aab977f_4_k_cu_5625eb3e_168894cute1_E)
_ZN40_INTERNAL_9aab977f_4_k_cu_5625eb3e_168894cute1_E:
	.zero		1
	.type		_ZN40_INTERNAL_9aab977f_4_k_cu_5625eb3e_168894cuda3std3__45__cpo6cbeginE,@object
	.size		_ZN40_INTERNAL_9aab977f_4_k_cu_5625eb3e_168894cuda3std3__45__cpo6cbeginE,(_ZN40_INTERNAL_9aab977f_4_k_cu_5625eb3e_168894cuda3std3__48in_placeE - _ZN40_INTERNAL_9aab977f_4_k_cu_5625eb3e_168894cuda3std3__45__cpo6cbeginE)
_ZN40_INTERNAL_9aab977f_4_k_cu_5625eb3e_168894cuda3std3__45__cpo6cbeginE:
	.zero		1
	.type		_ZN40_INTERNAL_9aab977f_4_k_cu_5625eb3e_168894cuda3std3__48in_placeE,@object
	.size		_ZN40_INTERNAL_9aab977f_4_k_cu_5625eb3e_168894cuda3std3__48in_placeE,(_ZN40_INTERNAL_9aab977f_4_k_cu_5625eb3e_168894cuda3std6ranges3__45__cpo9iter_moveE - _ZN40_INTERNAL_9aab977f_4_k_cu_5625eb3e_168894cuda3std3__48in_placeE)
_ZN40_INTERNAL_9aab977f_4_k_cu_5625eb3e_168894cuda3std3__48in_placeE:
	.zero		1
	.type		_ZN40_INTERNAL_9aab977f_4_k_cu_5625eb3e_168894cuda3std6ranges3__45__cpo9iter_moveE,@object
	.size		_ZN40_INTERNAL_9aab977f_4_k_cu_5625eb3e_168894cuda3std6ranges3__45__cpo9iter_moveE,(_ZN40_INTERNAL_9aab977f_4_k_cu_5625eb3e_168894cuda3std3__45__cpo5beginE - _ZN40_INTERNAL_9aab977f_4_k_cu_5625eb3e_168894cuda3std6ranges3__45__cpo9iter_moveE)
_ZN40_INTERNAL_9aab977f_4_k_cu_5625eb3e_168894cuda3std6ranges3__45__cpo9iter_moveE:
	.zero		1
	.type		_ZN40_INTERNAL_9aab977f_4_k_cu_5625eb3e_168894cuda3std3__45__cpo5beginE,@object
	.size		_ZN40_INTERNAL_9aab977f_4_k_cu_5625eb3e_168894cuda3std3__45__cpo5beginE,(_ZN40_INTERNAL_9aab977f_4_k_cu_5625eb3e_168894cuda3std3__442_GLOBAL__N__9aab977f_4_k_cu_5625eb3e_168896ignoreE - _ZN40_INTERNAL_9aab977f_4_k_cu_5625eb3e_168894cuda3std3__45__cpo5beginE)
_ZN40_INTERNAL_9aab977f_4_k_cu_5625eb3e_168894cuda3std3__45__cpo5beginE:
	.zero		1
	.type		_ZN40_INTERNAL_9aab977f_4_k_cu_5625eb3e_168894cuda3std3__442_GLOBAL__N__9aab977f_4_k_cu_5625eb3e_168896ignoreE,@object
	.size		_ZN40_INTERNAL_9aab977f_4_k_cu_5625eb3e_168894cuda3std3__442_GLOBAL__N__9aab977f_4_k_cu_5625eb3e_168896ignoreE,(_ZN40_INTERNAL_9aab977f_4_k_cu_5625eb3e_168894cute7productE - _ZN40_INTERNAL_9aab977f_4_k_cu_5625eb3e_168894cuda3std3__442_GLOBAL__N__9aab977f_4_k_cu_5625eb3e_168896ignoreE)
_ZN40_INTERNAL_9aab977f_4_k_cu_5625eb3e_168894cuda3std3__442_GLOBAL__N__9aab977f_4_k_cu_5625eb3e_168896ignoreE:
	.zero		1
	.type		_ZN40_INTERNAL_9aab977f_4_k_cu_5625eb3e_168894cute7productE,@object
	.size		_ZN40_INTERNAL_9aab977f_4_k_cu_5625eb3e_168894cute7productE,(_ZN40_INTERNAL_9aab977f_4_k_cu_5625eb3e_168894cuda3std3__45__cpo3endE - _ZN40_INTERNAL_9aab977f_4_k_cu_5625eb3e_168894cute7productE)
_ZN40_INTERNAL_9aab977f_4_k_cu_5625eb3e_168894cute7productE:
	.zero		1
	.type		_ZN40_INTERNAL_9aab977f_4_k_cu_5625eb3e_168894cuda3std3__45__cpo3endE,@object
	.size		_ZN40_INTERNAL_9aab977f_4_k_cu_5625eb3e_168894cuda3std3__45__cpo3endE,(_ZN40_INTERNAL_9aab977f_4_k_cu_5625eb3e_168894cuda3std3__419piecewise_constructE - _ZN40_INTERNAL_9aab977f_4_k_cu_5625eb3e_168894cuda3std3__45__cpo3endE)
_ZN40_INTERNAL_9aab977f_4_k_cu_5625eb3e_168894cuda3std3__45__cpo3endE:
	.zero		1
	.type		_ZN40_INTERNAL_9aab977f_4_k_cu_5625eb3e_168894cuda3std3__419piecewise_constructE,@object
	.size		_ZN40_INTERNAL_9aab977f_4_k_cu_5625eb3e_168894cuda3std3__419piecewise_constructE,(_ZN40_INTERNAL_9aab977f_4_k_cu_5625eb3e_168894cuda3std3__45__cpo4cendE - _ZN40_INTERNAL_9aab977f_4_k_cu_5625eb3e_168894cuda3std3__419piecewise_constructE)
_ZN40_INTERNAL_9aab977f_4_k_cu_5625eb3e_168894cuda3std3__419piecewise_constructE:
	.zero		1
	.type		_ZN40_INTERNAL_9aab977f_4_k_cu_5625eb3e_168894cuda3std3__45__cpo4cendE,@object
	.size		_ZN40_INTERNAL_9aab977f_4_k_cu_5625eb3e_168894cuda3std3__45__cpo4cendE,(_ZN40_INTERNAL_9aab977f_4_k_cu_5625eb3e_168894cuda3std6ranges3__45__cpo4swapE - _ZN40_INTERNAL_9aab977f_4_k_cu_5625eb3e_168894cuda3std3__45__cpo4cendE)
_ZN40_INTERNAL_9aab977f_4_k_cu_5625eb3e_168894cuda3std3__45__cpo4cendE:
	.zero		1
	.type		_ZN40_INTERNAL_9aab977f_4_k_cu_5625eb3e_168894cuda3std6ranges3__45__cpo4swapE,@object
	.size		_ZN40_INTERNAL_9aab977f_4_k_cu_5625eb3e_168894cuda3std6ranges3__45__cpo4swapE,(.L_10 - _ZN40_INTERNAL_9aab977f_4_k_cu_5625eb3e_168894cuda3std6ranges3__45__cpo4swapE)
_ZN40_INTERNAL_9aab977f_4_k_cu_5625eb3e_168894cuda3std6ranges3__45__cpo4swapE:
	.zero		1
.L_10:


//--------------------- .nv.constant0._ZN7cutlass13device_kernelINS_4gemm6kernel13GemmUniversalIN4cute5tupleIJiiiiEEENS1_10collective13CollectiveMmaINS1_35MainloopSm100TmaUmmaWarpSpecializedILi2ELi2ELi4ENS5_IJNS4_1CILi2EEENSA_ILi1EEESC_EEEEENS5_IJNSA_ILi256EEENSA_ILi64EEESF_EEENS_6half_tENS5_IJlSC_lEEESI_SJ_NS4_8TiledMMAINS4_8MMA_AtomIJNS4_26SM100_MMA_F16BF16_2x1SM_SSISI_SI_fLi256ELi64ELNS4_4UMMA5MajorE0ELSO_0ELNSN_7ScaleInE0ELSP_0EEEEEENS4_6LayoutINS5_IJSC_SC_SC_EEENS5_IJNSA_ILi0EEESU_SU_EEEEENS5_IJNS4_10UnderscoreESX_SX_EEEEENS4_18SM100_TMA_2SM_LOADENS4_14ComposedLayoutINS4_7SwizzleILi3ELi4ELi3EEENS4_18smem_ptr_flag_bitsILi16EEENSS_INS5_IJNSA_ILi8EEESG_EEENS5_IJSG_SC_EEEEEEEvNS4_8identityES10_S1A_vS1B_EENS_8epilogue10collective18CollectiveEpilogueINS1D_23Sm100TmaWarpSpecializedILi3ELi2ELi32ELb1ELb0EEEJNS5_IJNSA_ILi128EEESG_SF_EEENS5_IJNSS_IS1I_SC_EENSS_INSA_ILi32EEESC_EEEEESI_SJ_SI_SJ_NS1D_6fusion15FusionCallbacksIS1H_NS1O_17LinearCombinationISI_fSI_fLNS_15FloatRoundStyleE2EEES1J_S1N_JEEENS4_5SM1004TMEM4LOAD26SM100_TMEM_LOAD_32dp32b32xENS4_13SM90_TMA_LOADENS11_INS12_ILi2ELi4ELi3EEES15_NSS_INS5_IJS16_S1L_EEENS5_IJS1L_SC_EEEEEEENS4_39AutoVectorizingCopyWithAssumedAlignmentILi128EEENS4_14SM90_TMA_STOREES23_S25_S25_EEEvvEEEEvNT_6ParamsE --------------------------
	.section	.nv.constant0._ZN7cutlass13device_kernelINS_4gemm6kernel13GemmUniversalIN4cute5tupleIJiiiiEEENS1_10collective13CollectiveMmaINS1_35MainloopSm100TmaUmmaWarpSpecializedILi2ELi2ELi4ENS5_IJNS4_1CILi2EEENSA_ILi1EEESC_EEEEENS5_IJNSA_ILi256EEENSA_ILi64EEESF_EEENS_6half_tENS5_IJlSC_lEEESI_SJ_NS4_8TiledMMAINS4_8MMA_AtomIJNS4_26SM100_MMA_F16BF16_2x1SM_SSISI_SI_fLi256ELi64ELNS4_4UMMA5MajorE0ELSO_0ELNSN_7ScaleInE0ELSP_0EEEEEENS4_6LayoutINS5_IJSC_SC_SC_EEENS5_IJNSA_ILi0EEESU_SU_EEEEENS5_IJNS4_10UnderscoreESX_SX_EEEEENS4_18SM100_TMA_2SM_LOADENS4_14ComposedLayoutINS4_7SwizzleILi3ELi4ELi3EEENS4_18smem_ptr_flag_bitsILi16EEENSS_INS5_IJNSA_ILi8EEESG_EEENS5_IJSG_SC_EEEEEEEvNS4_8identityES10_S1A_vS1B_EENS_8epilogue10collective18CollectiveEpilogueINS1D_23Sm100TmaWarpSpecializedILi3ELi2ELi32ELb1ELb0EEEJNS5_IJNSA_ILi128EEESG_SF_EEENS5_IJNSS_IS1I_SC_EENSS_INSA_ILi32EEESC_EEEEESI_SJ_SI_SJ_NS1D_6fusion15FusionCallbacksIS1H_NS1O_17LinearCombinationISI_fSI_fLNS_15FloatRoundStyleE2EEES1J_S1N_JEEENS4_5SM1004TMEM4LOAD26SM100_TMEM_LOAD_32dp32b32xENS4_13SM90_TMA_LOADENS11_INS12_ILi2ELi4ELi3EEES15_NSS_INS5_IJS16_S1L_EEENS5_IJS1L_SC_EEEEEEENS4_39AutoVectorizingCopyWithAssumedAlignmentILi128EEENS4_14SM90_TMA_STOREES23_S25_S25_EEEvvEEEEvNT_6ParamsE,"a",@progbits
	.sectionflags	@""
	.align	4
.nv.constant0._ZN7cutlass13device_kernelINS_4gemm6kernel13GemmUniversalIN4cute5tupleIJiiiiEEENS1_10collective13CollectiveMmaINS1_35MainloopSm100TmaUmmaWarpSpecializedILi2ELi2ELi4ENS5_IJNS4_1CILi2EEENSA_ILi1EEESC_EEEEENS5_IJNSA_ILi256EEENSA_ILi64EEESF_EEENS_6half_tENS5_IJlSC_lEEESI_SJ_NS4_8TiledMMAINS4_8MMA_AtomIJNS4_26SM100_MMA_F16BF16_2x1SM_SSISI_SI_fLi256ELi64ELNS4_4UMMA5MajorE0ELSO_0ELNSN_7ScaleInE0ELSP_0EEEEEENS4_6LayoutINS5_IJSC_SC_SC_EEENS5_IJNSA_ILi0EEESU_SU_EEEEENS5_IJNS4_10UnderscoreESX_SX_EEEEENS4_18SM100_TMA_2SM_LOADENS4_14ComposedLayoutINS4_7SwizzleILi3ELi4ELi3EEENS4_18smem_ptr_flag_bitsILi16EEENSS_INS5_IJNSA_ILi8EEESG_EEENS5_IJSG_SC_EEEEEEEvNS4_8identityES10_S1A_vS1B_EENS_8epilogue10collective18CollectiveEpilogueINS1D_23Sm100TmaWarpSpecializedILi3ELi2ELi32ELb1ELb0EEEJNS5_IJNSA_ILi128EEESG_SF_EEENS5_IJNSS_IS1I_SC_EENSS_INSA_ILi32EEESC_EEEEESI_SJ_SI_SJ_NS1D_6fusion15FusionCallbacksIS1H_NS1O_17LinearCombinationISI_fSI_fLNS_15FloatRoundStyleE2EEES1J_S1N_JEEENS4_5SM1004TMEM4LOAD26SM100_TMEM_LOAD_32dp32b32xENS4_13SM90_TMA_LOADENS11_INS12_ILi2ELi4ELi3EEES15_NSS_INS5_IJS16_S1L_EEENS5_IJS1L_SC_EEEEEEENS4_39AutoVectorizingCopyWithAssumedAlignmentILi128EEENS4_14SM90_TMA_STOREES23_S25_S25_EEEvvEEEEvNT_6ParamsE:
	.zero		2944


//--------------------- SYMBOLS --------------------------

	.type		.nv.reservedSmem.offset0,@object
	.size		.nv.reservedSmem.offset0,0x4
	.type		.nv.reservedSmem.cap,@object
	.size		.nv.reservedSmem.cap,0x4
	.type		__assertfail,@function
